	.target	sm_100a

	.elftype	@"ET_EXEC"


//--------------------- .note.nv.tkinfo           --------------------------
	.section	.note.nv.tkinfo,"",@"SHT_NOTE"
	.sectionflags	@"SHF_NOTE_NV_TKINFO"
	.tkinfo
        /*0018*/ 	.word	0x00000081
        /*0030*/ 	.string	""
        /*0030*/ 	.string	"ptxas-blackwell"
        /*0030*/ 	.string	"Cuda compilation tools, release 12.9, V12.9.86"
        /*0030*/ 	.string	"Build cuda_12.9.r12.9/compiler.36037853_0"
        /*0030*/ 	.string	"-v  -suppress-debug-info  -lineinfo  -arch sm_100a "



//--------------------- .note.nv.cuver            --------------------------
	.section	.note.nv.cuver,"",@"SHT_NOTE"
	.sectionflags	@"SHF_NOTE_NV_CUVER"
        /*0018*/ 	.short	0x0001
        /*001a*/ 	.short	0x0064
        /*001c*/ 	.short	0x0001
        /*001e*/ 	.short	0x0000
        /*0020*/ 	.short	0x0001
        /*0022*/ 	.short	0x0000


//--------------------- .nv.info                  --------------------------
	.section	.nv.info,"",@"SHT_CUDA_INFO"
	.align	4


	//----- nvinfo : EIATTR_REGCOUNT
	.align		4
        /*0000*/ 	.byte	0x04, 0x2f
        /*0002*/ 	.short	(.L_4 - .L_3)
	.align		4
.L_3:
        /*0004*/ 	.word	index@(gluon_tcgen05)
        /*0008*/ 	.word	0x00000087


	//----- nvinfo : EIATTR_FRAME_SIZE
	.align		4
.L_4:
        /*000c*/ 	.byte	0x04, 0x11
        /*000e*/ 	.short	(.L_6 - .L_5)
	.align		4
.L_5:
        /*0010*/ 	.word	index@($__internal_2_$__cuda_sm10x_tcgen05_guardrail_trap_unallocated_columns_being_dealloced)
        /*0014*/ 	.word	0x00000000


	//----- nvinfo : EIATTR_FRAME_SIZE
	.align		4
.L_6:
        /*0018*/ 	.byte	0x04, 0x11
        /*001a*/ 	.short	(.L_8 - .L_7)
	.align		4
.L_7:
        /*001c*/ 	.word	index@($__internal_1_$__cuda_sm10x_tcgen05_guardrail_trap_phase_invalid_during_alloc)
        /*0020*/ 	.word	0x00000000


	//----- nvinfo : EIATTR_FRAME_SIZE
	.align		4
.L_8:
        /*0024*/ 	.byte	0x04, 0x11
        /*0026*/ 	.short	(.L_10 - .L_9)
	.align		4
.L_9:
        /*0028*/ 	.word	index@($__internal_0_$__cuda_sm10x_tcgen05_guardrail_trap_col_being_dealloced_not_returned_by_alloc)
        /*002c*/ 	.word	0x00000000


	//----- nvinfo : EIATTR_FRAME_SIZE
	.align		4
.L_10:
        /*0030*/ 	.byte	0x04, 0x11
        /*0032*/ 	.short	(.L_12 - .L_11)
	.align		4
.L_11:
        /*0034*/ 	.word	index@(gluon_tcgen05)
        /*0038*/ 	.word	0x00000000


	//----- nvinfo : EIATTR_MIN_STACK_SIZE
	.align		4
.L_12:
        /*003c*/ 	.byte	0x04, 0x12
        /*003e*/ 	.short	(.L_14 - .L_13)
	.align		4
.L_13:
        /*0040*/ 	.word	index@(gluon_tcgen05)
        /*0044*/ 	.word	0x00000000
.L_14:


//--------------------- .nv.info.gluon_tcgen05    --------------------------
	.section	.nv.info.gluon_tcgen05,"",@"SHT_CUDA_INFO"
	.sectionflags	@""
	.align	4


	//----- nvinfo : EIATTR_CUDA_API_VERSION
	.align		4
        /*0000*/ 	.byte	0x04, 0x37
        /*0002*/ 	.short	(.L_16 - .L_15)
.L_15:
        /*0004*/ 	.word	0x00000081


	//----- nvinfo : EIATTR_KPARAM_INFO
	.align		4
.L_16:
        /*0008*/ 	.byte	0x04, 0x17
        /*000a*/ 	.short	(.L_18 - .L_17)
.L_17:
        /*000c*/ 	.word	0x00000000
        /*0010*/ 	.short	0x000a
        /*0012*/ 	.short	0x0048
        /*0014*/ 	.byte	0x00, 0xf4, 0x21, 0x00


	//----- nvinfo : EIATTR_KPARAM_INFO
	.align		4
.L_18:
        /*0018*/ 	.byte	0x04, 0x17
        /*001a*/ 	.short	(.L_20 - .L_19)
.L_19:
        /*001c*/ 	.word	0x00000000
        /*0020*/ 	.short	0x0009
        /*0022*/ 	.short	0x0040
        /*0024*/ 	.byte	0x00, 0xf4, 0x21, 0x00


	//----- nvinfo : EIATTR_KPARAM_INFO
	.align		4
.L_20:
        /*0028*/ 	.byte	0x04, 0x17
        /*002a*/ 	.short	(.L_22 - .L_21)
.L_21:
        /*002c*/ 	.word	0x00000000
        /*0030*/ 	.short	0x0008
        /*0032*/ 	.short	0x0038
        /*0034*/ 	.byte	0x00, 0xf0, 0x21, 0x00


	//----- nvinfo : EIATTR_KPARAM_INFO
	.align		4
.L_22:
        /*0038*/ 	.byte	0x04, 0x17
        /*003a*/ 	.short	(.L_24 - .L_23)
.L_23:
        /*003c*/ 	.word	0x00000000
        /*0040*/ 	.short	0x0007
        /*0042*/ 	.short	0x0030
        /*0044*/ 	.byte	0x00, 0xf0, 0x21, 0x00


	//----- nvinfo : EIATTR_KPARAM_INFO
	.align		4
.L_24:
        /*0048*/ 	.byte	0x04, 0x17
        /*004a*/ 	.short	(.L_26 - .L_25)
.L_25:
        /*004c*/ 	.word	0x00000000
        /*0050*/ 	.short	0x0006
        /*0052*/ 	.short	0x0028
        /*0054*/ 	.byte	0x00, 0xf0, 0x21, 0x00


	//----- nvinfo : EIATTR_KPARAM_INFO
	.align		4
.L_26:
        /*0058*/ 	.byte	0x04, 0x17
        /*005a*/ 	.short	(.L_28 - .L_27)
.L_27:
        /*005c*/ 	.word	0x00000000
        /*0060*/ 	.short	0x0005
        /*0062*/ 	.short	0x0020
        /*0064*/ 	.byte	0x00, 0xf0, 0x11, 0x00


	//----- nvinfo : EIATTR_KPARAM_INFO
	.align		4
.L_28:
        /*0068*/ 	.byte	0x04, 0x17
        /*006a*/ 	.short	(.L_30 - .L_29)
.L_29:
        /*006c*/ 	.word	0x00000000
        /*0070*/ 	.short	0x0004
        /*0072*/ 	.short	0x001c
        /*0074*/ 	.byte	0x00, 0xf0, 0x11, 0x00


	//----- nvinfo : EIATTR_KPARAM_INFO
	.align		4
.L_30:
        /*0078*/ 	.byte	0x04, 0x17
        /*007a*/ 	.short	(.L_32 - .L_31)
.L_31:
        /*007c*/ 	.word	0x00000000
        /*0080*/ 	.short	0x0003
        /*0082*/ 	.short	0x0018
        /*0084*/ 	.byte	0x00, 0xf0, 0x11, 0x00


	//----- nvinfo : EIATTR_KPARAM_INFO
	.align		4
.L_32:
        /*0088*/ 	.byte	0x04, 0x17
        /*008a*/ 	.short	(.L_34 - .L_33)
.L_33:
        /*008c*/ 	.word	0x00000000
        /*0090*/ 	.short	0x0002
        /*0092*/ 	.short	0x0010
        /*0094*/ 	.byte	0x00, 0xf4, 0x21, 0x00


	//----- nvinfo : EIATTR_KPARAM_INFO
	.align		4
.L_34:
        /*0098*/ 	.byte	0x04, 0x17
        /*009a*/ 	.short	(.L_36 - .L_35)
.L_35:
        /*009c*/ 	.word	0x00000000
        /*00a0*/ 	.short	0x0001
        /*00a2*/ 	.short	0x0008
        /*00a4*/ 	.byte	0x00, 0xf4, 0x21, 0x00


	//----- nvinfo : EIATTR_KPARAM_INFO
	.align		4
.L_36:
        /*00a8*/ 	.byte	0x04, 0x17
        /*00aa*/ 	.short	(.L_38 - .L_37)
.L_37:
        /*00ac*/ 	.word	0x00000000
        /*00b0*/ 	.short	0x0000
        /*00b2*/ 	.short	0x0000
        /*00b4*/ 	.byte	0x00, 0xf4, 0x21, 0x00


	//----- nvinfo : EIATTR_AT_ENTRY_FRAGMENTS
	.align		4
.L_38:
        /*00b8*/ 	.byte	0x04, 0x4f
        /*00ba*/ 	.short	(.L_40 - .L_39)


	//   ....[0]....
.L_39:
        /*00bc*/ 	.word	0x00000004


	//----- nvinfo : EIATTR_RESERVED_SMEM_USED
	.align		4
.L_40:
        /*00c0*/ 	.byte	0x01, 0x41
	.zero		2


	//----- nvinfo : EIATTR_SPARSE_MMA_MASK
	.align		4
        /*00c4*/ 	.byte	0x03, 0x50
        /*00c6*/ 	.short	0x0000


	//----- nvinfo : EIATTR_TCGEN05_1CTA_USED
	.align		4
        /*00c8*/ 	.byte	0x01, 0x51
	.zero		2


	//----- nvinfo : EIATTR_MAXREG_COUNT
	.align		4
        /*00cc*/ 	.byte	0x03, 0x1b
        /*00ce*/ 	.short	0x00ff


	//----- nvinfo : EIATTR_NUM_BARRIERS
	.align		4
        /*00d0*/ 	.byte	0x02, 0x4c
        /*00d2*/ 	.byte	0x01
	.zero		1


	//----- nvinfo : EIATTR_INT_WARP_WIDE_INSTR_OFFSETS
	.align		4
        /*00d4*/ 	.byte	0x04, 0x31
        /*00d6*/ 	.short	(.L_42 - .L_41)


	//   ....[0]....
.L_41:
        /*00d8*/ 	.word	0x00001630


	//   ....[1]....
        /*00dc*/ 	.word	0x00001650


	//   ....[2]....
        /*00e0*/ 	.word	0x000016d0


	//   ....[3]....
        /*00e4*/ 	.word	0x000017e0


	//   ....[4]....
        /*00e8*/ 	.word	0x000017f0


	//   ....[5]....
        /*00ec*/ 	.word	0x00001810


	//   ....[6]....
        /*00f0*/ 	.word	0x00001880


	//   ....[7]....
        /*00f4*/ 	.word	0x00001b10


	//   ....[8]....
        /*00f8*/ 	.word	0x00001b20


	//   ....[9]....
        /*00fc*/ 	.word	0x00001c70


	//   ....[10]....
        /*0100*/ 	.word	0x00001c80


	//   ....[11]....
        /*0104*/ 	.word	0x00001cc0


	//   ....[12]....
        /*0108*/ 	.word	0x00001d00


	//   ....[13]....
        /*010c*/ 	.word	0x00001ea0


	//   ....[14]....
        /*0110*/ 	.word	0x00001eb0


	//   ....[15]....
        /*0114*/ 	.word	0x000020e0


	//   ....[16]....
        /*0118*/ 	.word	0x000020f0


	//   ....[17]....
        /*011c*/ 	.word	0x000027e0


	//   ....[18]....
        /*0120*/ 	.word	0x00002830


	//----- nvinfo : EIATTR_COOP_GROUP_MASK_REGIDS
	.align		4
.L_42:
        /*0124*/ 	.byte	0x04, 0x29
        /*0126*/ 	.short	(.L_44 - .L_43)


	//   ....[0]....
.L_43:
        /*0128*/ 	.word	0xffffffff


	//   ....[1]....
        /*012c*/ 	.word	0xffffffff


	//   ....[2]....
        /*0130*/ 	.word	0xffffffff


	//   ....[3]....
        /*0134*/ 	.word	0xffffffff


	//   ....[4]....
        /*0138*/ 	.word	0xffffffff


	//   ....[5]....
        /*013c*/ 	.word	0xffffffff


	//   ....[6]....
        /*0140*/ 	.word	0xffffffff


	//   ....[7]....
        /*0144*/ 	.word	0xffffffff


	//   ....[8]....
        /*0148*/ 	.word	0xffffffff


	//   ....[9]....
        /*014c*/ 	.word	0xffffffff


	//----- nvinfo : EIATTR_COOP_GROUP_INSTR_OFFSETS
	.align		4
.L_44:
        /*0150*/ 	.byte	0x04, 0x28
        /*0152*/ 	.short	(.L_46 - .L_45)


	//   ....[0]....
.L_45:
        /*0154*/ 	.word	0x00000050


	//   ....[1]....
        /*0158*/ 	.word	0x00000310


	//   ....[2]....
        /*015c*/ 	.word	0x000004f0


	//   ....[3]....
        /*0160*/ 	.word	0x000009a0


	//   ....[4]....
        /*0164*/ 	.word	0x00000ae0


	//   ....[5]....
        /*0168*/ 	.word	0x00000f50


	//   ....[6]....
        /*016c*/ 	.word	0x00001090


	//   ....[7]....
        /*0170*/ 	.word	0x000014e0


	//   ....[8]....
        /*0174*/ 	.word	0x00002670


	//   ....[9]....
        /*0178*/ 	.word	0x000028e0


	//----- nvinfo : EIATTR_VRC_CTA_INIT_COUNT
	.align		4
.L_46:
        /*017c*/ 	.byte	0x02, 0x4a
        /*017e*/ 	.byte	0x80
	.zero		1


	//----- nvinfo : EIATTR_MBARRIER_INSTR_OFFSETS
	.align		4
        /*0180*/ 	.byte	0x04, 0x39
        /*0182*/ 	.short	(.L_48 - .L_47)


	//   ....[0]....
.L_47:
        /*0184*/ 	.word	0x000016f0
        /*0188*/ 	.word	0x000000ff
        /*018c*/ 	.word	0x0000c000
        /*0190*/ 	.short	0x0100
        /*0192*/ 	.byte	0x0a
	.zero		1


	//   ....[1]....
        /*0194*/ 	.word	0x00001700
        /*0198*/ 	.word	0x000000ff
        /*019c*/ 	.word	0x0000c010
        /*01a0*/ 	.short	0x0100
        /*01a2*/ 	.byte	0x0a
	.zero		1


	//   ....[2]....
        /*01a4*/ 	.word	0x000019d0
        /*01a8*/ 	.word	0x000000ff
        /*01ac*/ 	.word	0x0000c000
        /*01b0*/ 	.short	0x010a
        /*01b2*/ 	.byte	0x0a
	.zero		1


	//   ....[3]....
        /*01b4*/ 	.word	0x00001b70
        /*01b8*/ 	.word	0x000000ff
        /*01bc*/ 	.word	0x0000c010
        /*01c0*/ 	.short	0x010a
        /*01c2*/ 	.byte	0x0a
	.zero		1


	//   ....[4]....
        /*01c4*/ 	.word	0x00001d80
        /*01c8*/ 	.word	0x000000ff
        /*01cc*/ 	.word	0x0000c000
        /*01d0*/ 	.short	0x010a
        /*01d2*/ 	.byte	0x0a
	.zero		1


	//   ....[5]....
        /*01d4*/ 	.word	0x00001ef0
        /*01d8*/ 	.word	0x000000ff
        /*01dc*/ 	.word	0x0000c010
        /*01e0*/ 	.short	0x010a
        /*01e2*/ 	.byte	0x0a
	.zero		1


	//   ....[6]....
        /*01e4*/ 	.word	0x00001f80
        /*01e8*/ 	.word	0x000000ff
        /*01ec*/ 	.word	0x0000c000
        /*01f0*/ 	.short	0x0108
        /*01f2*/ 	.byte	0x0a
	.zero		1


	//   ....[7]....
        /*01f4*/ 	.word	0x00001f90
        /*01f8*/ 	.word	0x000000ff
        /*01fc*/ 	.word	0x0000c010
        /*0200*/ 	.short	0x0108
        /*0202*/ 	.byte	0x0a
	.zero		1


	//   ....[8]....
        /*0204*/ 	.word	0x00002900
        /*0208*/ 	.word	0x000000ff
        /*020c*/ 	.word	0x0000c000
        /*0210*/ 	.short	0x010a
        /*0212*/ 	.byte	0x0a
	.zero		1


	//   ....[9]....
        /*0214*/ 	.word	0x00002930
        /*0218*/ 	.word	0x000000ff
        /*021c*/ 	.word	0x0000c010
        /*0220*/ 	.short	0x010a
        /*0222*/ 	.byte	0x0a
	.zero		1


	//   ....[10]....
        /*0224*/ 	.word	0x00002960
        /*0228*/ 	.word	0x000000ff
        /*022c*/ 	.word	0x0000c000
        /*0230*/ 	.short	0x010a
        /*0232*/ 	.byte	0x0a
	.zero		1


	//   ....[11]....
        /*0234*/ 	.word	0x00002990
        /*0238*/ 	.word	0x000000ff
        /*023c*/ 	.word	0x0000c010
        /*0240*/ 	.short	0x010a
        /*0242*/ 	.byte	0x0a
	.zero		1


	//----- nvinfo : EIATTR_NUM_MBARRIERS
	.align		4
.L_48:
        /*0244*/ 	.byte	0x03, 0x38
        /*0246*/ 	.short	0x0002


	//----- nvinfo : EIATTR_EXIT_INSTR_OFFSETS
	.align		4
        /*0248*/ 	.byte	0x04, 0x1c
        /*024a*/ 	.short	(.L_50 - .L_49)


	//   ....[0]....
.L_49:
        /*024c*/ 	.word	0x000028f0


	//----- nvinfo : EIATTR_REQNTID
	.align		4
.L_50:
        /*0250*/ 	.byte	0x04, 0x10
        /*0252*/ 	.short	(.L_52 - .L_51)
.L_51:
        /*0254*/ 	.word	0x00000100
        /*0258*/ 	.word	0x00000001
        /*025c*/ 	.word	0x00000001


	//----- nvinfo : EIATTR_CRS_STACK_SIZE
	.align		4
.L_52:
        /*0260*/ 	.byte	0x04, 0x1e
        /*0262*/ 	.short	(.L_54 - .L_53)
.L_53:
        /*0264*/ 	.word	0x00000000


	//----- nvinfo : EIATTR_CBANK_PARAM_SIZE
	.align		4
.L_54:
        /*0268*/ 	.byte	0x03, 0x19
        /*026a*/ 	.short	0x0050


	//----- nvinfo : EIATTR_PARAM_CBANK
	.align		4
        /*026c*/ 	.byte	0x04, 0x0a
        /*026e*/ 	.short	(.L_56 - .L_55)
	.align		4
.L_55:
        /*0270*/ 	.word	index@(.nv.constant0.gluon_tcgen05)
        /*0274*/ 	.short	0x0380
        /*0276*/ 	.short	0x0050


	//----- nvinfo : EIATTR_SW_WAR
	.align		4
.L_56:
        /*0278*/ 	.byte	0x04, 0x36
        /*027a*/ 	.short	(.L_58 - .L_57)
.L_57:
        /*027c*/ 	.word	0x00000008
.L_58:


//--------------------- .nv.compat                --------------------------
	.section	.nv.compat,"",@"SHT_CUDA_COMPAT_INFO"
	.align	4
        /*0000*/ 	.byte	0x02, 0x02, 0x02, 0x00, 0x02, 0x05, 0x05, 0x00, 0x02, 0x03, 0x03, 0x00, 0x02, 0x06, 0x01, 0x00


//--------------------- .nv.callgraph             --------------------------
	.section	.nv.callgraph,"",@"SHT_CUDA_CALLGRAPH"
	.align	4
	.sectionentsize	8
	.align		4
        /*0000*/ 	.word	0x00000000
	.align		4
        /*0004*/ 	.word	0xffffffff
	.align		4
        /*0008*/ 	.word	0x00000000
	.align		4
        /*000c*/ 	.word	0xfffffffe
	.align		4
        /*0010*/ 	.word	0x00000000
	.align		4
        /*0014*/ 	.word	0xfffffffd
	.align		4
        /*0018*/ 	.word	0x00000000
	.align		4
        /*001c*/ 	.word	0xfffffffc


//--------------------- .text.gluon_tcgen05       --------------------------
	.section	.text.gluon_tcgen05,"ax",@progbits
	.align	128
        .global         gluon_tcgen05
        .type           gluon_tcgen05,@function
        .size           gluon_tcgen05,(.L_x_73 - gluon_tcgen05)
        .other          gluon_tcgen05,@"STO_CUDA_ENTRY STV_DEFAULT"
gluon_tcgen05:
.text.gluon_tcgen05:
[----:B------:R-:W1:Y:S01]  /*0000*/  LDC R1, c[0x0][0x37c] ;  /* 0x0000df00ff017b82 */ /* 0x000e620000000800 */
[----:B------:R-:W2:Y:S02]  /*0010*/  S2R R0, SR_TID.X ;  /* 0x0000000000007919 */ /* 0x000ea40000002100 */
[----:B--2---:R-:W-:-:S13]  /*0020*/  ISETP.GE.U32.AND P2, PT, R0, 0x20, PT ;  /* 0x000000200000780c */ /* 0x004fda0003f46070 */
[----:B------:R-:W-:Y:S05]  /*0030*/  @P2 BRA `(.L_x_0) ;  /* 0x0000000000b82947 */ /* 0x000fea0003800000 */
[----:B------:R-:W2:Y:S01]  /*0040*/  S2UR UR6, SR_CgaCtaId ;  /* 0x00000000000679c3 */ /* 0x000ea20000008800 */
[----:B------:R-:W-:Y:S01]  /*0050*/  NOP ;  /* 0x0000000000007918 */ /* 0x000fe20000000000 */
[----:B------:R-:W-:Y:S02]  /*0060*/  UMOV UR4, 0x40 ;  /* 0x0000004000047882 */ /* 0x000fe40000000000 */
[----:B--2---:R-:W-:-:S09]  /*0070*/  ULEA UR4, UR6, UR4, 0x18 ;  /* 0x0000000406047291 */ /* 0x004fd2000f8ec0ff */
[----:B------:R-:W2:Y:S01]  /*0080*/  LDS.U8 R2, [UR4] ;  /* 0x00000004ff027984 */ /* 0x000ea20008000000 */
[----:B------:R-:W-:Y:S02]  /*0090*/  UMOV UR4, 0x400 ;  /* 0x0000040000047882 */ /* 0x000fe40000000000 */
[----:B------:R-:W-:Y:S01]  /*00a0*/  ULEA UR4, UR6, UR4, 0x18 ;  /* 0x0000000406047291 */ /* 0x000fe2000f8ec0ff */
[----:B--2---:R-:W-:-:S13]  /*00b0*/  ISETP.NE.AND P0, PT, R2, RZ, PT ;  /* 0x000000ff0200720c */ /* 0x004fda0003f05270 */
[----:B------:R-:W-:Y:S05]  /*00c0*/  @P0 BRA `(.L_x_1) ;  /* 0x00000000007c0947 */ /* 0x000fea0003800000 */
[----:B------:R-:W-:-:S13]  /*00d0*/  ELECT P0, URZ, PT ;  /* 0x0000000000ff782f */ /* 0x000fda0003800000 */
[----:B------:R-:W-:Y:S05]  /*00e0*/  @!P0 BRA `(.L_x_2) ;  /* 0x0000000000848947 */ /* 0x000fea0003800000 */
[----:B------:R-:W-:Y:S01]  /*00f0*/  UMOV UR5, 0x8 ;  /* 0x0000000800057882 */ /* 0x000fe20000000000 */
[----:B------:R-:W-:Y:S02]  /*0100*/  IMAD.MOV.U32 R5, RZ, RZ, 0x1 ;  /* 0x00000001ff057424 */ /* 0x000fe400078e00ff */
[----:B------:R-:W-:Y:S02]  /*0110*/  IMAD.MOV.U32 R3, RZ, RZ, 0xff ;  /* 0x000000ffff037424 */ /* 0x000fe400078e00ff */
[----:B------:R-:W-:Y:S04]  /*0120*/  DEPBAR.LE SB2, 0x36 ;  /* 0x0000ad800000791a */ /* 0x000fe80000000000 */
[----:B------:R-:W2:Y:S02]  /*0130*/  UTCATOMSWS.FIND_AND_SET.ALIGN UP0, UR5, UR5 ;  /* 0x00000005000575e3 */ /* 0x000ea40008000800 */
[----:B--2---:R-:W-:-:S04]  /*0140*/  PLOP3.LUT P0, PT, PT, PT, UP0, 0x80, 0x8 ;  /* 0x000000000008781c */ /* 0x004fc80003f0f008 */
[----:B------:R-:W-:-:S04]  /*0150*/  SEL R2, RZ, 0xffffffff, !P0 ;  /* 0xffffffffff027807 */ /* 0x000fc80004000000 */
[----:B------:R-:W-:Y:S01]  /*0160*/  ISETP.NE.AND P0, PT, R2, RZ, PT ;  /* 0x000000ff0200720c */ /* 0x000fe20003f05270 */
[----:B------:R-:W-:-:S12]  /*0170*/  IMAD.U32 R2, RZ, RZ, UR5 ;  /* 0x00000005ff027e24 */ /* 0x000fd8000f8e00ff */
[----:B------:R-:W-:Y:S05]  /*0180*/  @P0 BRA `(.L_x_3) ;  /* 0x0000000000240947 */ /* 0x000fea0003800000 */
.L_x_4:
[----:B------:R-:W-:Y:S05]  /*0190*/  NANOSLEEP 0x64 ;  /* 0x000000640000795d */ /* 0x000fea0003800000 */
[----:B------:R-:W-:-:S05]  /*01a0*/  UMOV UR5, 0x8 ;  /* 0x0000000800057882 */ /* 0x000fca0000000000 */
[----:B------:R-:W-:Y:S04]  /*01b0*/  DEPBAR.LE SB2, 0x36 ;  /* 0x0000ad800000791a */ /* 0x000fe80000000000 */
[----:B------:R-:W2:Y:S02]  /*01c0*/  UTCATOMSWS.FIND_AND_SET.ALIGN UP0, UR5, UR5 ;  /* 0x00000005000575e3 */ /* 0x000ea40008000800 */
[----:B--2---:R-:W-:-:S04]  /*01d0*/  PLOP3.LUT P0, PT, PT, PT, UP0, 0x80, 0x8 ;  /* 0x000000000008781c */ /* 0x004fc80003f0f008 */
[----:B------:R-:W-:-:S04]  /*01e0*/  SEL R2, RZ, 0xffffffff, !P0 ;  /* 0xffffffffff027807 */ /* 0x000fc80004000000 */
[----:B------:R-:W-:Y:S01]  /*01f0*/  ISETP.NE.AND P0, PT, R2, RZ, PT ;  /* 0x000000ff0200720c */ /* 0x000fe20003f05270 */
[----:B------:R-:W-:-:S12]  /*0200*/  IMAD.U32 R2, RZ, RZ, UR5 ;  /* 0x00000005ff027e24 */ /* 0x000fd8000f8e00ff */
[----:B------:R-:W-:Y:S05]  /*0210*/  @!P0 BRA `(.L_x_4) ;  /* 0xfffffffc00dc8947 */ /* 0x000fea000383ffff */
.L_x_3:
[C---:B------:R-:W-:Y:S01]  /*0220*/  VIADD R4, R2.reuse, 0x10 ;  /* 0x0000001002047836 */ /* 0x040fe20000000000 */
[----:B------:R-:W-:Y:S01]  /*0230*/  UMOV UR5, 0x50 ;  /* 0x0000005000057882 */ /* 0x000fe20000000000 */
[----:B------:R-:W-:Y:S01]  /*0240*/  SHF.L.U32 R3, R3, R2, RZ ;  /* 0x0000000203037219 */ /* 0x000fe200000006ff */
[----:B------:R-:W-:Y:S01]  /*0250*/  ULEA UR5, UR6, UR5, 0x18 ;  /* 0x0000000506057291 */ /* 0x000fe2000f8ec0ff */
[----:B------:R-:W-:Y:S01]  /*0260*/  IMAD.SHL.U32 R2, R2, 0x20, RZ ;  /* 0x0000002002027824 */ /* 0x000fe200078e00ff */
[----:B------:R-:W-:-:S04]  /*0270*/  SHF.L.U32 R4, R5, R4, RZ ;  /* 0x0000000405047219 */ /* 0x000fc800000006ff */
[----:B------:R-:W-:-:S05]  /*0280*/  LOP3.LUT R3, R4, R3, RZ, 0xfc, !PT ;  /* 0x0000000304037212 */ /* 0x000fca00078efcff */
[----:B------:R2:W-:Y:S04]  /*0290*/  ATOMS.OR RZ, [UR5], R3 ;  /* 0x00000003ffff798c */ /* 0x0005e8000b000005 */
[----:B------:R2:W-:Y:S01]  /*02a0*/  STS [UR4], R2 ;  /* 0x00000002ff007988 */ /* 0x0005e20008000804 */
[----:B------:R-:W-:Y:S05]  /*02b0*/  BRA `(.L_x_2) ;  /* 0x0000000000107947 */ /* 0x000fea0003800000 */
.L_x_1:
[----:B------:R-:W-:Y:S01]  /*02c0*/  IMAD.MOV.U32 R3, RZ, RZ, -0x1 ;  /* 0xffffffffff037424 */ /* 0x000fe200078e00ff */
[----:B------:R-:W-:-:S04]  /*02d0*/  MOV R2, 0x300 ;  /* 0x0000030000027802 */ /* 0x000fc80000000f00 */
[----:B------:R2:W-:Y:S03]  /*02e0*/  STS [UR4], R3 ;  /* 0x00000003ff007988 */ /* 0x0005e60008000804 */
[----:B-12---:R-:W-:Y:S05]  /*02f0*/  CALL.REL.NOINC `($__internal_1_$__cuda_sm10x_tcgen05_guardrail_trap_phase_invalid_during_alloc) ;  /* 0x0000002400bc7944 */ /* 0x006fea0003c00000 */
.L_x_2:
[----:B------:R-:W-:Y:S05]  /*0300*/  WARPSYNC.ALL ;  /* 0x0000000000007948 */ /* 0x000fea0003800000 */
[----:B------:R-:W-:Y:S01]  /*0310*/  NOP ;  /* 0x0000000000007918 */ /* 0x000fe20000000000 */
.L_x_0:
[----:B------:R-:W3:Y:S08]  /*0320*/  S2UR UR4, SR_CgaCtaId ;  /* 0x00000000000479c3 */ /* 0x000ef00000008800 */
[----:B------:R-:W-:Y:S01]  /*0330*/  BAR.SYNC.DEFER_BLOCKING 0x0 ;  /* 0x0000000000007b1d */ /* 0x000fe20000010000 */
[----:B------:R-:W-:-:S05]  /*0340*/  LOP3.LUT R132, R0, 0xff, RZ, 0xc0, !PT ;  /* 0x000000ff00847812 */ /* 0x000fca00078ec0ff */
[----:B------:R-:W-:Y:S02]  /*0350*/  UMOV UR10, 0x400 ;  /* 0x00000400000a7882 */ /* 0x000fe40000000000 */
[----:B------:R-:W4:Y:S08]  /*0360*/  LDC R10, c[0x0][0x3a0] ;  /* 0x0000e800ff0a7b82 */ /* 0x000f300000000800 */
[----:B------:R-:W5:Y:S01]  /*0370*/  S2UR UR14, SR_CTAID.Y ;  /* 0x00000000000e79c3 */ /* 0x000f620000002600 */
[----:B---3--:R-:W-:-:S09]  /*0380*/  ULEA UR10, UR4, UR10, 0x18 ;  /* 0x0000000a040a7291 */ /* 0x008fd2000f8ec0ff */
[----:B--2---:R-:W2:Y:S01]  /*0390*/  LDS R3, [UR10] ;  /* 0x0000000aff037984 */ /* 0x004ea20008000800 */
[----:B------:R-:W-:Y:S06]  /*03a0*/  BAR.SYNC.DEFER_BLOCKING 0x0 ;  /* 0x0000000000007b1d */ /* 0x000fec0000010000 */
[----:B------:R-:W-:Y:S05]  /*03b0*/  @P2 BRA `(.L_x_5) ;  /* 0x0000000000182947 */ /* 0x000fea0003800000 */
[----:B------:R-:W-:Y:S01]  /*03c0*/  ELECT P0, URZ, PT ;  /* 0x0000000000ff782f */ /* 0x000fe20003800000 */
[----:B------:R-:W-:Y:S01]  /*03d0*/  IMAD.MOV.U32 R2, RZ, RZ, 0x1 ;  /* 0x00000001ff027424 */ /* 0x000fe200078e00ff */
[----:B------:R-:W-:Y:S01]  /*03e0*/  UMOV UR5, 0x40 ;  /* 0x0000004000057882 */ /* 0x000fe20000000000 */
[----:B------:R-:W-:Y:S01]  /*03f0*/  UVIRTCOUNT.DEALLOC.SMPOOL 0x80 ;  /* 0x000000800000784c */ /* 0x000fe20000000000 */
[----:B------:R-:W-:-:S09]  /*0400*/  ULEA UR5, UR4, UR5, 0x18 ;  /* 0x0000000504057291 */ /* 0x000fd2000f8ec0ff */
[----:B------:R3:W-:Y:S03]  /*0410*/  @P0 STS.U8 [UR5], R2 ;  /* 0x00000002ff000988 */ /* 0x0007e60008000005 */
.L_x_5:
[----:B------:R-:W3:Y:S01]  /*0420*/  S2UR UR4, SR_CTAID.Z ;  /* 0x00000000000479c3 */ /* 0x000ee20000002700 */
[----:B------:R-:W5:Y:S01]  /*0430*/  LDCU UR5, c[0x0][0x370] ;  /* 0x00006e00ff0577ac */ /* 0x000f620008000800 */
[----:B------:R-:W-:Y:S01]  /*0440*/  ISETP.GE.U32.AND P0, PT, R132, 0x20, PT ;  /* 0x000000208400780c */ /* 0x000fe20003f06070 */
[----:B----4-:R-:W-:Y:S01]  /*0450*/  VIADD R5, R10, 0xffffffff ;  /* 0xffffffff0a057836 */ /* 0x010fe20000000000 */
[C---:B------:R-:W-:Y:S01]  /*0460*/  ISETP.NE.U32.AND P3, PT, R132.reuse, RZ, PT ;  /* 0x000000ff8400720c */ /* 0x040fe20003f65070 */
[----:B------:R-:W3:Y:S01]  /*0470*/  LDCU UR6, c[0x0][0x374] ;  /* 0x00006e80ff0677ac */ /* 0x000ee20008000800 */
[----:B------:R-:W-:Y:S01]  /*0480*/  LEA R4, R132, UR10, 0x2 ;  /* 0x0000000a84047c11 */ /* 0x000fe2000f8e10ff */
[----:B------:R-:W-:Y:S01]  /*0490*/  BSSY.RECONVERGENT B0, `(.L_x_6) ;  /* 0x0000015000007945 */ /* 0x000fe20003800200 */
[----:B------:R-:W5:Y:S01]  /*04a0*/  S2UR UR27, SR_CTAID.X ;  /* 0x00000000001b79c3 */ /* 0x000f620000002500 */
[----:B------:R-:W4:Y:S01]  /*04b0*/  LDCU.64 UR12, c[0x0][0x3c0] ;  /* 0x00007800ff0c77ac */ /* 0x000f220008000a00 */
[----:B--2---:R-:W-:-:S05]  /*04c0*/  R2UR UR32, R3 ;  /* 0x00000000032072ca */ /* 0x004fca00000e0000 */
[----:B------:R2:W-:Y:S01]  /*04d0*/  @!P0 STS [R4], RZ ;  /* 0x000000ff04008388 */ /* 0x0005e20000000800 */
[----:B------:R-:W1:Y:S01]  /*04e0*/  LDC R6, c[0x0][0x398] ;  /* 0x0000e600ff067b82 */ /* 0x000e620000000800 */
[----:B------:R-:W-:Y:S02]  /*04f0*/  NOP ;  /* 0x0000000000007918 */ /* 0x000fe40000000000 */
[----:B------:R2:W-:Y:S01]  /*0500*/  @!P3 STS [UR10+0x20], R5 ;  /* 0x00002005ff00b988 */ /* 0x0005e2000800080a */
[----:B---3-5:R-:W-:-:S04]  /*0510*/  UIMAD UR4, UR4, UR6, UR14 ;  /* 0x00000006040472a4 */ /* 0x028fc8000f8e020e */
[----:B------:R-:W-:-:S04]  /*0520*/  UIMAD UR4, UR4, UR5, UR27 ;  /* 0x00000005040472a4 */ /* 0x000fc8000f8e021b */
[----:B------:R-:W-:-:S04]  /*0530*/  UIMAD UR4, UR4, 0x180, URZ ;  /* 0x00000180040478a4 */ /* 0x000fc8000f8e02ff */
[----:B----4-:R-:W-:Y:S01]  /*0540*/  UIADD3 UR8, UP0, UPT, UR4, UR12, URZ ;  /* 0x0000000c04087290 */ /* 0x010fe2000ff1e0ff */
[----:B-1----:R-:W-:-:S03]  /*0550*/  VIADD R6, R6, 0xffffffff ;  /* 0xffffffff06067836 */ /* 0x002fc60000000000 */
[----:B------:R-:W-:Y:S01]  /*0560*/  ULEA.HI.X.SX32 UR9, UR4, UR13, 0x1, UP0 ;  /* 0x0000000d04097291 */ /* 0x000fe200080f0eff */
[----:B--2---:R-:W-:Y:S11]  /*0570*/  @P3 BRA `(.L_x_7) ;  /* 0x0000000000183947 */ /* 0x004ff60003800000 */
[----:B------:R-:W1:Y:S01]  /*0580*/  LDS R2, [UR10+0x8] ;  /* 0x0000080aff027984 */ /* 0x000e620008000800 */
[----:B------:R-:W2:Y:S01]  /*0590*/  LDC.64 R8, c[0x0][0x380] ;  /* 0x0000e000ff087b82 */ /* 0x000ea20000000a00 */
[----:B------:R-:W-:Y:S02]  /*05a0*/  IMAD.MOV.U32 R3, RZ, RZ, 0x70 ;  /* 0x00000070ff037424 */ /* 0x000fe400078e00ff */
[----:B--2---:R2:W-:Y:S03]  /*05b0*/  STS.64 [UR10], R8 ;  /* 0x00000008ff007988 */ /* 0x0045e60008000a0a */
[----:B-1----:R-:W-:-:S05]  /*05c0*/  LOP3.LUT R2, R2, 0x10, R3, 0xd8, !PT ;  /* 0x0000001002027812 */ /* 0x002fca00078ed803 */
[----:B------:R2:W-:Y:S02]  /*05d0*/  STS [UR10+0x8], R2 ;  /* 0x00000802ff007988 */ /* 0x0005e4000800080a */
.L_x_7:
[----:B------:R-:W-:Y:S05]  /*05e0*/  BSYNC.RECONVERGENT B0 ;  /* 0x0000000000007941 */ /* 0x000fea0003800200 */
.L_x_6:
[----:B------:R-:W-:Y:S04]  /*05f0*/  BSSY.RECONVERGENT B0, `(.L_x_8) ;  /* 0x000000a000007945 */ /* 0x000fe80003800200 */
[----:B------:R-:W-:Y:S05]  /*0600*/  @P3 BRA `(.L_x_9) ;  /* 0x0000000000203947 */ /* 0x000fea0003800000 */
[----:B--2---:R-:W1:Y:S01]  /*0610*/  LDS R2, [UR10+0x34] ;  /* 0x0000340aff027984 */ /* 0x004e620008000800 */
[----:B------:R-:W-:Y:S02]  /*0620*/  IMAD.MOV.U32 R3, RZ, RZ, 0x7f000000 ;  /* 0x7f000000ff037424 */ /* 0x000fe400078e00ff */
[----:B------:R-:W-:Y:S01]  /*0630*/  @!P3 IMAD.MOV.U32 R7, RZ, RZ, 0x7f ;  /* 0x0000007fff07b424 */ /* 0x000fe200078e00ff */
[----:B------:R-:W2:Y:S02]  /*0640*/  @!P3 LDS R8, [UR10+0x38] ;  /* 0x0000380aff08b984 */ /* 0x000ea40008000800 */
[----:B-1----:R-:W-:Y:S02]  /*0650*/  LOP3.LUT R2, R2, 0xff000000, R3, 0xb8, !PT ;  /* 0xff00000002027812 */ /* 0x002fe400078eb803 */
[----:B--2---:R-:W-:-:S03]  /*0660*/  @!P3 LOP3.LUT R3, R8, 0xff, R7, 0xb8, !PT ;  /* 0x000000ff0803b812 */ /* 0x004fc600078eb807 */
[----:B------:R1:W-:Y:S04]  /*0670*/  STS [UR10+0x34], R2 ;  /* 0x00003402ff007988 */ /* 0x0003e8000800080a */
[----:B------:R1:W-:Y:S02]  /*0680*/  @!P3 STS [UR10+0x38], R3 ;  /* 0x00003803ff00b988 */ /* 0x0003e4000800080a */
.L_x_9:
[----:B------:R-:W-:Y:S05]  /*0690*/  BSYNC.RECONVERGENT B0 ;  /* 0x0000000000007941 */ /* 0x000fea0003800200 */
.L_x_8:
[----:B------:R-:W-:Y:S04]  /*06a0*/  BSSY.RECONVERGENT B0, `(.L_x_10) ;  /* 0x000000a000007945 */ /* 0x000fe80003800200 */
[----:B------:R-:W-:Y:S05]  /*06b0*/  @P3 BRA `(.L_x_11) ;  /* 0x0000000000203947 */ /* 0x000fea0003800000 */
[----:B-12---:R-:W1:Y:S01]  /*06c0*/  LDS R2, [UR10+0x1c] ;  /* 0x00001c0aff027984 */ /* 0x006e620008000800 */
[----:B------:R-:W2:Y:S03]  /*06d0*/  LDC.64 R8, c[0x0][0x3a8] ;  /* 0x0000ea00ff087b82 */ /* 0x000ea60000000a00 */
[----:B------:R3:W-:Y:S01]  /*06e0*/  STS [UR10+0x24], R6 ;  /* 0x00002406ff007988 */ /* 0x0007e2000800080a */
[--C-:B--2---:R-:W-:Y:S02]  /*06f0*/  SHF.R.U32.HI R7, RZ, 0x4, R9.reuse ;  /* 0x00000004ff077819 */ /* 0x104fe40000011609 */
[----:B------:R-:W-:-:S05]  /*0700*/  SHF.R.U64 R3, R8, 0x4, R9 ;  /* 0x0000000408037819 */ /* 0x000fca0000001209 */
[----:B------:R3:W-:Y:S01]  /*0710*/  STS [UR10+0xc], R3 ;  /* 0x00000c03ff007988 */ /* 0x0007e2000800080a */
[----:B-1----:R-:W-:-:S05]  /*0720*/  LOP3.LUT R2, R2, 0xf, R7, 0xb8, !PT ;  /* 0x0000000f02027812 */ /* 0x002fca00078eb807 */
[----:B------:R3:W-:Y:S02]  /*0730*/  STS [UR10+0x1c], R2 ;  /* 0x00001c02ff007988 */ /* 0x0007e4000800080a */
.L_x_11:
[----:B------:R-:W-:Y:S05]  /*0740*/  BSYNC.RECONVERGENT B0 ;  /* 0x0000000000007941 */ /* 0x000fea0003800200 */
.L_x_10:
[----:B------:R-:W-:Y:S04]  /*0750*/  BSSY.RECONVERGENT B1, `(.L_x_12) ;  /* 0x000001d000017945 */ /* 0x000fe80003800200 */
[----:B------:R-:W-:Y:S04]  /*0760*/  BSSY.RELIABLE B0, `(.L_x_13) ;  /* 0x0000018000007945 */ /* 0x000fe80003800100 */
[----:B------:R-:W-:Y:S05]  /*0770*/  @P3 BRA `(.L_x_14) ;  /* 0x00000000001c3947 */ /* 0x000fea0003800000 */
[----:B-123--:R-:W1:Y:S02]  /*0780*/  LDS R2, [UR10+0x34] ;  /* 0x0000340aff027984 */ /* 0x00ee640008000800 */
[----:B-1----:R-:W-:-:S05]  /*0790*/  LOP3.LUT R2, R2, 0x7, RZ, 0xb8, !PT ;  /* 0x0000000702027812 */ /* 0x002fca00078eb8ff */
[----:B------:R1:W-:Y:S01]  /*07a0*/  STS [UR10+0x34], R2 ;  /* 0x00003402ff007988 */ /* 0x0003e2000800080a */
[----:B------:R-:W-:Y:S05]  /*07b0*/  @P3 BRA `(.L_x_15) ;  /* 0x00000000001c3947 */ /* 0x000fea0003800000 */
[----:B-1----:R-:W1:Y:S02]  /*07c0*/  LDS R2, [UR10+0x34] ;  /* 0x0000340aff027984 */ /* 0x002e640008000800 */
[----:B-1----:R-:W-:-:S05]  /*07d0*/  LOP3.LUT R2, R2, 0x38, RZ, 0xb8, !PT ;  /* 0x0000003802027812 */ /* 0x002fca00078eb8ff */
[----:B------:R4:W-:Y:S02]  /*07e0*/  STS [UR10+0x34], R2 ;  /* 0x00003402ff007988 */ /* 0x0009e4000800080a */
.L_x_14:
[----:B------:R-:W-:Y:S05]  /*07f0*/  @P3 BRA `(.L_x_16) ;  /* 0x00000000001c3947 */ /* 0x000fea0003800000 */
[----:B-1234-:R-:W1:Y:S02]  /*0800*/  LDS R2, [UR10+0x8] ;  /* 0x0000080aff027984 */ /* 0x01ee640008000800 */
[----:B-1----:R-:W-:-:S05]  /*0810*/  LOP3.LUT R2, R2, 0x780, RZ, 0xb8, !PT ;  /* 0x0000078002027812 */ /* 0x002fca00078eb8ff */
[----:B------:R2:W-:Y:S02]  /*0820*/  STS [UR10+0x8], R2 ;  /* 0x00000802ff007988 */ /* 0x0005e4000800080a */
.L_x_15:
[----:B------:R-:W-:Y:S05]  /*0830*/  @P3 BRA `(.L_x_17) ;  /* 0x0000000000283947 */ /* 0x000fea0003800000 */
[----:B-12---:R-:W1:Y:S02]  /*0840*/  LDS R2, [UR10+0x8] ;  /* 0x0000080aff027984 */ /* 0x006e640008000800 */
[----:B-1----:R-:W-:-:S05]  /*0850*/  LOP3.LUT R2, R2, 0x1800, RZ, 0xb8, !PT ;  /* 0x0000180002027812 */ /* 0x002fca00078eb8ff */
[----:B------:R5:W-:Y:S02]  /*0860*/  STS [UR10+0x8], R2 ;  /* 0x00000802ff007988 */ /* 0x000be4000800080a */
.L_x_16:
[----:B------:R-:W-:Y:S05]  /*0870*/  @P3 BREAK.RELIABLE B0 ;  /* 0x0000000000003942 */ /* 0x000fea0003800100 */
[----:B------:R-:W-:Y:S05]  /*0880*/  @P3 BRA `(.L_x_18) ;  /* 0x0000000000243947 */ /* 0x000fea0003800000 */
[----:B-1-3--:R-:W1:Y:S01]  /*0890*/  LDS R3, [UR10+0x8] ;  /* 0x0000080aff037984 */ /* 0x00ae620008000800 */
[----:B--2-45:R-:W-:-:S05]  /*08a0*/  IMAD.MOV.U32 R2, RZ, RZ, 0x6000 ;  /* 0x00006000ff027424 */ /* 0x034fca00078e00ff */
[----:B-1----:R-:W-:-:S04]  /*08b0*/  LOP3.LUT R2, R3, 0x6000, R2, 0xd8, !PT ;  /* 0x0000600003027812 */ /* 0x002fc800078ed802 */
[----:B------:R-:W-:-:S05]  /*08c0*/  LOP3.LUT R2, R2, 0x400000, RZ, 0xb8, !PT ;  /* 0x0040000002027812 */ /* 0x000fca00078eb8ff */
[----:B------:R3:W-:Y:S02]  /*08d0*/  STS [UR10+0x8], R2 ;  /* 0x00000802ff007988 */ /* 0x0007e4000800080a */
.L_x_17:
[----:B------:R-:W-:Y:S05]  /*08e0*/  BSYNC.RELIABLE B0 ;  /* 0x0000000000007941 */ /* 0x000fea0003800100 */
.L_x_13:
[----:B-123--:R-:W1:Y:S02]  /*08f0*/  @!P3 LDS R2, [UR10+0x8] ;  /* 0x0000080aff02b984 */ /* 0x00ee640008000800 */
[----:B-1----:R-:W-:-:S05]  /*0900*/  @!P3 LOP3.LUT R2, R2, 0x8000, RZ, 0xb8, !PT ;  /* 0x000080000202b812 */ /* 0x002fca00078eb8ff */
[----:B------:R1:W-:Y:S02]  /*0910*/  @!P3 STS [UR10+0x8], R2 ;  /* 0x00000802ff00b988 */ /* 0x0003e4000800080a */
.L_x_18:
[----:B------:R-:W-:Y:S05]  /*0920*/  BSYNC.RECONVERGENT B1 ;  /* 0x0000000000017941 */ /* 0x000fea0003800200 */
.L_x_12:
[----:B------:R-:W-:Y:S05]  /*0930*/  WARPSYNC.ALL ;  /* 0x0000000000007948 */ /* 0x000fea0003800000 */
[----:B------:R-:W-:Y:S01]  /*0940*/  NOP ;  /* 0x0000000000007918 */ /* 0x000fe20000000000 */
[----:B------:R-:W1:Y:S02]  /*0950*/  LDC R7, c[0x0][0x39c] ;  /* 0x0000e700ff077b82 */ /* 0x000e640000000800 */
[----:B-1----:R-:W-:Y:S01]  /*0960*/  VIADD R7, R7, 0xffffffff ;  /* 0xffffffff07077836 */ /* 0x002fe20000000000 */
[----:B------:R-:W-:Y:S06]  /*0970*/  @P0 BRA `(.L_x_19) ;  /* 0x0000000000300947 */ /* 0x000fec0003800000 */
[----:B--2345:R-:W1:Y:S01]  /*0980*/  S2R R2, SR_LANEID ;  /* 0x0000000000027919 */ /* 0x03ce620000000000 */
[----:B------:R-:W-:Y:S05]  /*0990*/  WARPSYNC.ALL ;  /* 0x0000000000007948 */ /* 0x000fea0003800000 */
[----:B------:R-:W-:Y:S01]  /*09a0*/  NOP ;  /* 0x0000000000007918 */ /* 0x000fe20000000000 */
[----:B-1----:R-:W-:-:S05]  /*09b0*/  IMAD.SHL.U32 R8, R2, 0x4, RZ ;  /* 0x0000000402087824 */ /* 0x002fca00078e00ff */
[----:B------:R-:W1:Y:S01]  /*09c0*/  LDS R9, [R8+UR10] ;  /* 0x0000000a08097984 */ /* 0x000e620008000800 */
[----:B------:R-:W-:-:S05]  /*09d0*/  IADD3 R2, P1, PT, R8, UR8, RZ ;  /* 0x0000000808027c10 */ /* 0x000fca000ff3e0ff */
[----:B------:R-:W-:-:S05]  /*09e0*/  IMAD.X R3, RZ, RZ, UR9, P1 ;  /* 0x00000009ff037e24 */ /* 0x000fca00088e06ff */
[----:B-1----:R1:W2:Y:S01]  /*09f0*/  ATOMG.E.EXCH.STRONG.GPU PT, RZ, [R2], R9 ;  /* 0x0000000902ff73a8 */ /* 0x0022a200041ee100 */
[----:B------:R-:W-:-:S04]  /*0a00*/  DEPBAR {5,4,3,2,1,0} ;  /* 0x0000003f0000791a */ /* 0x000fc80000000000 */
[----:B------:R-:W3:Y:S02]  /*0a10*/  CCTL.E.C.LDCU.IV.DEEP [UR8] ;  /* 0x0000000008007540 */ /* 0x000ee40009c08000 */
[----:B---3--:R1:W-:Y:S01]  /*0a20*/  UTMACCTL.IV [UR8] ;  /* 0x00000000080079b9 */ /* 0x0083e20008000000 */
[----:B------:R-:W-:Y:S01]  /*0a30*/  NOP ;  /* 0x0000000000007918 */ /* 0x000fe20000000000 */
.L_x_19:
[----:B------:R-:W-:Y:S05]  /*0a40*/  @P0 BRA `(.L_x_20) ;  /* 0x00000000000c0947 */ /* 0x000fea0003800000 */
[----:B------:R0:W-:Y:S01]  /*0a50*/  UTMACMDFLUSH ;  /* 0x00000000000079b7 */ /* 0x0001e20000000000 */
[----:B------:R-:W-:Y:S05]  /*0a60*/  @P0 BRA `(.L_x_20) ;  /* 0x0000000000040947 */ /* 0x000fea0003800000 */
[----:B------:R-:W-:-:S04]  /*0a70*/  DEPBAR.LE SB0, 0x0 ;  /* 0x000080000000791a */ /* 0x000fc80000000000 */
.L_x_20:
[----:B------:R-:W-:Y:S05]  /*0a80*/  WARPSYNC.ALL ;  /* 0x0000000000007948 */ /* 0x000fea0003800000 */
[----:B------:R-:W-:Y:S01]  /*0a90*/  NOP ;  /* 0x0000000000007918 */ /* 0x000fe20000000000 */
[----:B--2---:R-:W-:Y:S06]  /*0aa0*/  BAR.SYNC.DEFER_BLOCKING 0x0 ;  /* 0x0000000000007b1d */ /* 0x004fec0000010000 */
[----:B------:R-:W-:Y:S02]  /*0ab0*/  BSSY.RECONVERGENT B1, `(.L_x_21) ;  /* 0x000000b000017945 */ /* 0x000fe40003800200 */
[----:B------:R-:W-:Y:S06]  /*0ac0*/  BAR.SYNC.DEFER_BLOCKING 0x0 ;  /* 0x0000000000007b1d */ /* 0x000fec0000010000 */
[----:B------:R2:W-:Y:S01]  /*0ad0*/  @!P0 STS [R4], RZ ;  /* 0x000000ff04008388 */ /* 0x0005e20000000800 */
[----:B------:R-:W-:Y:S01]  /*0ae0*/  NOP ;  /* 0x0000000000007918 */ /* 0x000fe20000000000 */
[----:B------:R-:W-:Y:S05]  /*0af0*/  @P3 BRA `(.L_x_22) ;  /* 0x0000000000183947 */ /* 0x000fea0003800000 */
[----:B-1-345:R-:W1:Y:S01]  /*0b00*/  LDS R2, [UR10+0x8] ;  /* 0x0000080aff027984 */ /* 0x03ae620008000800 */
[----:B------:R-:W3:Y:S01]  /*0b10*/  LDC.64 R8, c[0x0][0x388] ;  /* 0x0000e200ff087b82 */ /* 0x000ee20000000a00 */
[----:B------:R-:W-:Y:S02]  /*0b20*/  IMAD.MOV.U32 R3, RZ, RZ, 0x70 ;  /* 0x00000070ff037424 */ /* 0x000fe400078e00ff */
[----:B---3--:R3:W-:Y:S03]  /*0b30*/  STS.64 [UR10], R8 ;  /* 0x00000008ff007988 */ /* 0x0087e60008000a0a */
[----:B-1----:R-:W-:-:S05]  /*0b40*/  LOP3.LUT R2, R2, 0x10, R3, 0xd8, !PT ;  /* 0x0000001002027812 */ /* 0x002fca00078ed803 */
[----:B------:R3:W-:Y:S02]  /*0b50*/  STS [UR10+0x8], R2 ;  /* 0x00000802ff007988 */ /* 0x0007e4000800080a */
.L_x_22:
[----:B-1----:R-:W-:Y:S05]  /*0b60*/  BSYNC.RECONVERGENT B1 ;  /* 0x0000000000017941 */ /* 0x002fea0003800200 */
.L_x_21:
[----:B------:R-:W-:Y:S04]  /*0b70*/  BSSY.RECONVERGENT B1, `(.L_x_23) ;  /* 0x000000a000017945 */ /* 0x000fe80003800200 */
[----:B------:R-:W-:Y:S05]  /*0b80*/  @P3 BRA `(.L_x_24) ;  /* 0x0000000000203947 */ /* 0x000fea0003800000 */
[----:B---345:R-:W1:Y:S01]  /*0b90*/  LDS R2, [UR10+0x34] ;  /* 0x0000340aff027984 */ /* 0x038e620008000800 */
[----:B------:R-:W-:Y:S02]  /*0ba0*/  IMAD.MOV.U32 R9, RZ, RZ, 0x7f000000 ;  /* 0x7f000000ff097424 */ /* 0x000fe400078e00ff */
[----:B------:R-:W-:Y:S01]  /*0bb0*/  @!P3 IMAD.MOV.U32 R8, RZ, RZ, 0x7f ;  /* 0x0000007fff08b424 */ /* 0x000fe200078e00ff */
[----:B------:R-:W3:Y:S02]  /*0bc0*/  @!P3 LDS R3, [UR10+0x38] ;  /* 0x0000380aff03b984 */ /* 0x000ee40008000800 */
[----:B-1----:R-:W-:Y:S02]  /*0bd0*/  LOP3.LUT R2, R2, 0xff000000, R9, 0xb8, !PT ;  /* 0xff00000002027812 */ /* 0x002fe400078eb809 */
[----:B---3--:R-:W-:-:S03]  /*0be0*/  @!P3 LOP3.LUT R3, R3, 0xff, R8, 0xb8, !PT ;  /* 0x000000ff0303b812 */ /* 0x008fc600078eb808 */
[----:B------:R1:W-:Y:S04]  /*0bf0*/  STS [UR10+0x34], R2 ;  /* 0x00003402ff007988 */ /* 0x0003e8000800080a */
[----:B------:R1:W-:Y:S02]  /*0c00*/  @!P3 STS [UR10+0x38], R3 ;  /* 0x00003803ff00b988 */ /* 0x0003e4000800080a */
.L_x_24:
[----:B------:R-:W-:Y:S05]  /*0c10*/  BSYNC.RECONVERGENT B1 ;  /* 0x0000000000017941 */ /* 0x000fea0003800200 */
.L_x_23:
[----:B------:R-:W-:Y:S04]  /*0c20*/  BSSY.RECONVERGENT B1, `(.L_x_25) ;  /* 0x0000004000017945 */ /* 0x000fe80003800200 */
[----:B------:R-:W-:Y:S05]  /*0c30*/  @P3 BRA `(.L_x_26) ;  /* 0x0000000000083947 */ /* 0x000fea0003800000 */
[----:B------:R1:W-:Y:S04]  /*0c40*/  STS [UR10+0x24], R5 ;  /* 0x00002405ff007988 */ /* 0x0003e8000800080a */
[----:B------:R1:W-:Y:S02]  /*0c50*/  STS [UR10+0x20], R7 ;  /* 0x00002007ff007988 */ /* 0x0003e4000800080a */
.L_x_26:
[----:B------:R-:W-:Y:S05]  /*0c60*/  BSYNC.RECONVERGENT B1 ;  /* 0x0000000000017941 */ /* 0x000fea0003800200 */
.L_x_25:
[----:B------:R-:W-:Y:S04]  /*0c70*/  BSSY.RECONVERGENT B2, `(.L_x_27) ;  /* 0x0000025000027945 */ /* 0x000fe80003800200 */
[----:B------:R-:W-:Y:S04]  /*0c80*/  BSSY.RELIABLE B1, `(.L_x_28) ;  /* 0x0000020000017945 */ /* 0x000fe80003800100 */
[----:B------:R-:W-:Y:S05]  /*0c90*/  @P3 BRA `(.L_x_29) ;  /* 0x00000000002c3947 */ /* 0x000fea0003800000 */
[----:B-1-345:R-:W1:Y:S01]  /*0ca0*/  LDS R2, [UR10+0x1c] ;  /* 0x00001c0aff027984 */ /* 0x03ae620008000800 */
[----:B------:R-:W3:Y:S02]  /*0cb0*/  LDC.64 R8, c[0x0][0x3b0] ;  /* 0x0000ec00ff087b82 */ /* 0x000ee40000000a00 */
[--C-:B---3--:R-:W-:Y:S02]  /*0cc0*/  SHF.R.U32.HI R5, RZ, 0x4, R9.reuse ;  /* 0x00000004ff057819 */ /* 0x108fe40000011609 */
[----:B------:R-:W-:-:S05]  /*0cd0*/  SHF.R.U64 R3, R8, 0x4, R9 ;  /* 0x0000000408037819 */ /* 0x000fca0000001209 */
[----:B------:R3:W-:Y:S01]  /*0ce0*/  STS [UR10+0xc], R3 ;  /* 0x00000c03ff007988 */ /* 0x0007e2000800080a */
[----:B-1----:R-:W-:-:S05]  /*0cf0*/  LOP3.LUT R2, R2, 0xf, R5, 0xb8, !PT ;  /* 0x0000000f02027812 */ /* 0x002fca00078eb805 */
[----:B------:R3:W-:Y:S01]  /*0d00*/  STS [UR10+0x1c], R2 ;  /* 0x00001c02ff007988 */ /* 0x0007e2000800080a */
[----:B------:R-:W-:Y:S05]  /*0d10*/  @P3 BRA `(.L_x_30) ;  /* 0x00000000001c3947 */ /* 0x000fea0003800000 */
[----:B---3--:R-:W1:Y:S02]  /*0d20*/  LDS R2, [UR10+0x34] ;  /* 0x0000340aff027984 */ /* 0x008e640008000800 */
[----:B-1----:R-:W-:-:S05]  /*0d30*/  LOP3.LUT R2, R2, 0x7, RZ, 0xb8, !PT ;  /* 0x0000000702027812 */ /* 0x002fca00078eb8ff */
[----:B------:R1:W-:Y:S02]  /*0d40*/  STS [UR10+0x34], R2 ;  /* 0x00003402ff007988 */ /* 0x0003e4000800080a */
.L_x_29:
[----:B------:R-:W-:Y:S05]  /*0d50*/  @P3 BRA `(.L_x_31) ;  /* 0x00000000001c3947 */ /* 0x000fea0003800000 */
[----:B-1-345:R-:W1:Y:S02]  /*0d60*/  LDS R2, [UR10+0x34] ;  /* 0x0000340aff027984 */ /* 0x03ae640008000800 */
[----:B-1----:R-:W-:-:S05]  /*0d70*/  LOP3.LUT R2, R2, 0x38, RZ, 0xb8, !PT ;  /* 0x0000003802027812 */ /* 0x002fca00078eb8ff */
[----:B------:R1:W-:Y:S02]  /*0d80*/  STS [UR10+0x34], R2 ;  /* 0x00003402ff007988 */ /* 0x0003e4000800080a */
.L_x_30:
[----:B------:R-:W-:Y:S05]  /*0d90*/  @P3 BRA `(.L_x_32) ;  /* 0x00000000001c3947 */ /* 0x000fea0003800000 */
[----:B-1-3--:R-:W1:Y:S02]  /*0da0*/  LDS R2, [UR10+0x8] ;  /* 0x0000080aff027984 */ /* 0x00ae640008000800 */
[----:B-1----:R-:W-:-:S05]  /*0db0*/  LOP3.LUT R2, R2, 0x780, RZ, 0xb8, !PT ;  /* 0x0000078002027812 */ /* 0x002fca00078eb8ff */
[----:B------:R1:W-:Y:S02]  /*0dc0*/  STS [UR10+0x8], R2 ;  /* 0x00000802ff007988 */ /* 0x0003e4000800080a */
.L_x_31:
[----:B------:R-:W-:Y:S05]  /*0dd0*/  @P3 BRA `(.L_x_33) ;  /* 0x0000000000283947 */ /* 0x000fea0003800000 */
[----:B-1-345:R-:W1:Y:S02]  /*0de0*/  LDS R2, [UR10+0x8] ;  /* 0x0000080aff027984 */ /* 0x03ae640008000800 */
[----:B-1----:R-:W-:-:S05]  /*0df0*/  LOP3.LUT R2, R2, 0x1800, RZ, 0xb8, !PT ;  /* 0x0000180002027812 */ /* 0x002fca00078eb8ff */
[----:B------:R4:W-:Y:S02]  /*0e00*/  STS [UR10+0x8], R2 ;  /* 0x00000802ff007988 */ /* 0x0009e4000800080a */
.L_x_32:
[----:B------:R-:W-:Y:S05]  /*0e10*/  @P3 BREAK.RELIABLE B1 ;  /* 0x0000000000013942 */ /* 0x000fea0003800100 */
[----:B------:R-:W-:Y:S05]  /*0e20*/  @P3 BRA `(.L_x_34) ;  /* 0x0000000000243947 */ /* 0x000fea0003800000 */
[----:B-1-34-:R-:W1:Y:S01]  /*0e30*/  LDS R2, [UR10+0x8] ;  /* 0x0000080aff027984 */ /* 0x01ae620008000800 */
[----:B------:R-:W-:-:S05]  /*0e40*/  IMAD.MOV.U32 R3, RZ, RZ, 0x6000 ;  /* 0x00006000ff037424 */ /* 0x000fca00078e00ff */
[----:B-1----:R-:W-:-:S04]  /*0e50*/  LOP3.LUT R2, R2, 0x6000, R3, 0xd8, !PT ;  /* 0x0000600002027812 */ /* 0x002fc800078ed803 */
[----:B------:R-:W-:-:S05]  /*0e60*/  LOP3.LUT R2, R2, 0x400000, RZ, 0xb8, !PT ;  /* 0x0040000002027812 */ /* 0x000fca00078eb8ff */
[----:B------:R1:W-:Y:S02]  /*0e70*/  STS [UR10+0x8], R2 ;  /* 0x00000802ff007988 */ /* 0x0003e4000800080a */
.L_x_33:
[----:B------:R-:W-:Y:S05]  /*0e80*/  BSYNC.RELIABLE B1 ;  /* 0x0000000000017941 */ /* 0x000fea0003800100 */
.L_x_28:
[----:B-1-345:R-:W1:Y:S02]  /*0e90*/  @!P3 LDS R2, [UR10+0x8] ;  /* 0x0000080aff02b984 */ /* 0x03ae640008000800 */
[----:B-1----:R-:W-:-:S05]  /*0ea0*/  @!P3 LOP3.LUT R2, R2, 0x8000, RZ, 0xb8, !PT ;  /* 0x000080000202b812 */ /* 0x002fca00078eb8ff */
[----:B------:R5:W-:Y:S02]  /*0eb0*/  @!P3 STS [UR10+0x8], R2 ;  /* 0x00000802ff00b988 */ /* 0x000be4000800080a */
.L_x_34:
[----:B------:R-:W-:Y:S05]  /*0ec0*/  BSYNC.RECONVERGENT B2 ;  /* 0x0000000000027941 */ /* 0x000fea0003800200 */
.L_x_27:
[----:B------:R-:W-:Y:S05]  /*0ed0*/  WARPSYNC.ALL ;  /* 0x0000000000007948 */ /* 0x000fea0003800000 */
[----:B------:R-:W-:Y:S01]  /*0ee0*/  NOP ;  /* 0x0000000000007918 */ /* 0x000fe20000000000 */
[----:B------:R-:W-:-:S04]  /*0ef0*/  UIADD3 UR5, UPT, UPT, UR4, 0x80, URZ ;  /* 0x0000008004057890 */ /* 0x000fc8000fffe0ff */
[----:B------:R-:W-:-:S04]  /*0f00*/  UIADD3 UR6, UP0, UPT, UR5, UR12, URZ ;  /* 0x0000000c05067290 */ /* 0x000fc8000ff1e0ff */
[----:B------:R-:W-:Y:S01]  /*0f10*/  ULEA.HI.X.SX32 UR7, UR5, UR13, 0x1, UP0 ;  /* 0x0000000d05077291 */ /* 0x000fe200080f0eff */
[----:B------:R-:W-:Y:S11]  /*0f20*/  @P0 BRA `(.L_x_35) ;  /* 0x0000000000300947 */ /* 0x000ff60003800000 */
[----:B-1-345:R-:W1:Y:S01]  /*0f30*/  S2R R2, SR_LANEID ;  /* 0x0000000000027919 */ /* 0x03ae620000000000 */
[----:B------:R-:W-:Y:S05]  /*0f40*/  WARPSYNC.ALL ;  /* 0x0000000000007948 */ /* 0x000fea0003800000 */
[----:B------:R-:W-:Y:S01]  /*0f50*/  NOP ;  /* 0x0000000000007918 */ /* 0x000fe20000000000 */
[----:B-1----:R-:W-:-:S05]  /*0f60*/  IMAD.SHL.U32 R8, R2, 0x4, RZ ;  /* 0x0000000402087824 */ /* 0x002fca00078e00ff */
[----:B------:R-:W1:Y:S01]  /*0f70*/  LDS R5, [R8+UR10] ;  /* 0x0000000a08057984 */ /* 0x000e620008000800 */
[----:B------:R-:W-:-:S05]  /*0f80*/  IADD3 R2, P1, PT, R8, UR6, RZ ;  /* 0x0000000608027c10 */ /* 0x000fca000ff3e0ff */
[----:B------:R-:W-:-:S05]  /*0f90*/  IMAD.X R3, RZ, RZ, UR7, P1 ;  /* 0x00000007ff037e24 */ /* 0x000fca00088e06ff */
[----:B-1----:R1:W3:Y:S01]  /*0fa0*/  ATOMG.E.EXCH.STRONG.GPU PT, RZ, [R2], R5 ;  /* 0x0000000502ff73a8 */ /* 0x0022e200041ee100 */
[----:B------:R-:W-:-:S04]  /*0fb0*/  DEPBAR {5,4,3,2,1,0} ;  /* 0x0000003f0000791a */ /* 0x000fc80000000000 */
[----:B------:R-:W4:Y:S02]  /*0fc0*/  CCTL.E.C.LDCU.IV.DEEP [UR6] ;  /* 0x0000000006007540 */ /* 0x000f240009c08000 */
[----:B----4-:R1:W-:Y:S01]  /*0fd0*/  UTMACCTL.IV [UR6] ;  /* 0x00000000060079b9 */ /* 0x0103e20008000000 */
[----:B------:R-:W-:Y:S01]  /*0fe0*/  NOP ;  /* 0x0000000000007918 */ /* 0x000fe20000000000 */
.L_x_35:
[----:B------:R-:W-:Y:S05]  /*0ff0*/  @P0 BRA `(.L_x_36) ;  /* 0x00000000000c0947 */ /* 0x000fea0003800000 */
[----:B------:R0:W-:Y:S01]  /*1000*/  UTMACMDFLUSH ;  /* 0x00000000000079b7 */ /* 0x0001e20000000000 */
[----:B------:R-:W-:Y:S05]  /*1010*/  @P0 BRA `(.L_x_36) ;  /* 0x0000000000040947 */ /* 0x000fea0003800000 */
[----:B------:R-:W-:-:S04]  /*1020*/  DEPBAR.LE SB0, 0x0 ;  /* 0x000080000000791a */ /* 0x000fc80000000000 */
.L_x_36:
[----:B------:R-:W-:Y:S05]  /*1030*/  WARPSYNC.ALL ;  /* 0x0000000000007948 */ /* 0x000fea0003800000 */
[----:B------:R-:W-:Y:S01]  /*1040*/  NOP ;  /* 0x0000000000007918 */ /* 0x000fe20000000000 */
[----:B---3--:R-:W-:Y:S06]  /*1050*/  BAR.SYNC.DEFER_BLOCKING 0x0 ;  /* 0x0000000000007b1d */ /* 0x008fec0000010000 */
[----:B------:R-:W-:Y:S02]  /*1060*/  BSSY.RECONVERGENT B2, `(.L_x_37) ;  /* 0x000000b000027945 */ /* 0x000fe40003800200 */
[----:B------:R-:W-:Y:S06]  /*1070*/  BAR.SYNC.DEFER_BLOCKING 0x0 ;  /* 0x0000000000007b1d */ /* 0x000fec0000010000 */
[----:B------:R3:W-:Y:S01]  /*1080*/  @!P0 STS [R4], RZ ;  /* 0x000000ff04008388 */ /* 0x0007e20000000800 */
[----:B------:R-:W-:Y:S01]  /*1090*/  NOP ;  /* 0x0000000000007918 */ /* 0x000fe20000000000 */
[----:B------:R-:W-:Y:S05]  /*10a0*/  @P3 BRA `(.L_x_38) ;  /* 0x0000000000183947 */ /* 0x000fea0003800000 */
[----:B-1--45:R-:W1:Y:S01]  /*10b0*/  LDS R2, [UR10+0x8] ;  /* 0x0000080aff027984 */ /* 0x032e620008000800 */
[----:B--23--:R-:W2:Y:S01]  /*10c0*/  LDC.64 R4, c[0x0][0x390] ;  /* 0x0000e400ff047b82 */ /* 0x00cea20000000a00 */
[----:B------:R-:W-:Y:S02]  /*10d0*/  IMAD.MOV.U32 R3, RZ, RZ, 0x70 ;  /* 0x00000070ff037424 */ /* 0x000fe400078e00ff */
[----:B--2---:R2:W-:Y:S03]  /*10e0*/  STS.64 [UR10], R4 ;  /* 0x00000004ff007988 */ /* 0x0045e60008000a0a */
[----:B-1----:R-:W-:-:S05]  /*10f0*/  LOP3.LUT R2, R2, 0x10, R3, 0xd8, !PT ;  /* 0x0000001002027812 */ /* 0x002fca00078ed803 */
[----:B------:R2:W-:Y:S02]  /*1100*/  STS [UR10+0x8], R2 ;  /* 0x00000802ff007988 */ /* 0x0005e4000800080a */
.L_x_38:
[----:B-1----:R-:W-:Y:S05]  /*1110*/  BSYNC.RECONVERGENT B2 ;  /* 0x0000000000027941 */ /* 0x002fea0003800200 */
.L_x_37:
[----:B------:R-:W-:Y:S04]  /*1120*/  BSSY.RECONVERGENT B3, `(.L_x_39) ;  /* 0x0000033000037945 */ /* 0x000fe80003800200 */
[----:B------:R-:W-:Y:S04]  /*1130*/  BSSY.RELIABLE B2, `(.L_x_40) ;  /* 0x000002e000027945 */ /* 0x000fe80003800100 */
[----:B------:R-:W-:Y:S05]  /*1140*/  @P3 BRA `(.L_x_41) ;  /* 0x0000000000243947 */ /* 0x000fea0003800000 */
[----:B--2-45:R-:W1:Y:S01]  /*1150*/  LDS R2, [UR10+0x34] ;  /* 0x0000340aff027984 */ /* 0x034e620008000800 */
[----:B------:R-:W-:-:S05]  /*1160*/  IMAD.MOV.U32 R3, RZ, RZ, 0x7f000000 ;  /* 0x7f000000ff037424 */ /* 0x000fca00078e00ff */
[----:B-1----:R-:W-:-:S05]  /*1170*/  LOP3.LUT R2, R2, 0xff000000, R3, 0xb8, !PT ;  /* 0xff00000002027812 */ /* 0x002fca00078eb803 */
[----:B------:R1:W-:Y:S01]  /*1180*/  STS [UR10+0x34], R2 ;  /* 0x00003402ff007988 */ /* 0x0003e2000800080a */
[----:B------:R-:W-:Y:S05]  /*1190*/  @P3 BRA `(.L_x_42) ;  /* 0x0000000000183947 */ /* 0x000fea0003800000 */
[----:B-1----:R-:W1:Y:S01]  /*11a0*/  LDS R2, [UR10+0x38] ;  /* 0x0000380aff027984 */ /* 0x002e620008000800 */
[----:B------:R-:W-:-:S05]  /*11b0*/  IMAD.MOV.U32 R3, RZ, RZ, 0x7f ;  /* 0x0000007fff037424 */ /* 0x000fca00078e00ff */
[----:B-1----:R-:W-:-:S05]  /*11c0*/  LOP3.LUT R2, R2, 0xff, R3, 0xb8, !PT ;  /* 0x000000ff02027812 */ /* 0x002fca00078eb803 */
[----:B------:R1:W-:Y:S02]  /*11d0*/  STS [UR10+0x38], R2 ;  /* 0x00003802ff007988 */ /* 0x0003e4000800080a */
.L_x_41:
[----:B------:R-:W-:Y:S05]  /*11e0*/  @P3 BRA `(.L_x_43) ;  /* 0x00000000000c3947 */ /* 0x000fea0003800000 */
[----:B------:R1:W-:Y:S02]  /*11f0*/  STS [UR10+0x20], R7 ;  /* 0x00002007ff007988 */ /* 0x0003e4000800080a */
.L_x_42:
[----:B------:R-:W-:Y:S05]  /*1200*/  @P3 BRA `(.L_x_44) ;  /* 0x0000000000243947 */ /* 0x000fea0003800000 */
[----:B------:R1:W-:Y:S02]  /*1210*/  STS [UR10+0x24], R6 ;  /* 0x00002406ff007988 */ /* 0x0003e4000800080a */
.L_x_43:
[----:B------:R-:W-:Y:S05]  /*1220*/  @P3 BRA `(.L_x_45) ;  /* 0x00000000002c3947 */ /* 0x000fea0003800000 */
[----:B-12-45:R-:W1:Y:S01]  /*1230*/  LDS R2, [UR10+0x1c] ;  /* 0x00001c0aff027984 */ /* 0x036e620008000800 */
[----:B------:R-:W2:Y:S02]  /*1240*/  LDC.64 R6, c[0x0][0x3b8] ;  /* 0x0000ee00ff067b82 */ /* 0x000ea40000000a00 */
[--C-:B--2---:R-:W-:Y:S02]  /*1250*/  SHF.R.U32.HI R5, RZ, 0x4, R7.reuse ;  /* 0x00000004ff057819 */ /* 0x104fe40000011607 */
[----:B------:R-:W-:-:S05]  /*1260*/  SHF.R.U64 R3, R6, 0x4, R7 ;  /* 0x0000000406037819 */ /* 0x000fca0000001207 */
[----:B------:R2:W-:Y:S01]  /*1270*/  STS [UR10+0xc], R3 ;  /* 0x00000c03ff007988 */ /* 0x0005e2000800080a */
[----:B-1----:R-:W-:-:S05]  /*1280*/  LOP3.LUT R2, R2, 0xf, R5, 0xb8, !PT ;  /* 0x0000000f02027812 */ /* 0x002fca00078eb805 */
[----:B------:R2:W-:Y:S02]  /*1290*/  STS [UR10+0x1c], R2 ;  /* 0x00001c02ff007988 */ /* 0x0005e4000800080a */
.L_x_44:
[----:B------:R-:W-:Y:S05]  /*12a0*/  @P3 BRA `(.L_x_46) ;  /* 0x00000000001c3947 */ /* 0x000fea0003800000 */
[----:B-12-45:R-:W1:Y:S02]  /*12b0*/  LDS R2, [UR10+0x34] ;  /* 0x0000340aff027984 */ /* 0x036e640008000800 */
[----:B-1----:R-:W-:-:S05]  /*12c0*/  LOP3.LUT R2, R2, 0x7, RZ, 0xb8, !PT ;  /* 0x0000000702027812 */ /* 0x002fca00078eb8ff */
[----:B------:R1:W-:Y:S02]  /*12d0*/  STS [UR10+0x34], R2 ;  /* 0x00003402ff007988 */ /* 0x0003e4000800080a */
.L_x_45:
[----:B------:R-:W-:Y:S05]  /*12e0*/  @P3 BRA `(.L_x_47) ;  /* 0x00000000001c3947 */ /* 0x000fea0003800000 */
[----:B-12-45:R-:W1:Y:S02]  /*12f0*/  LDS R2, [UR10+0x34] ;  /* 0x0000340aff027984 */ /* 0x036e640008000800 */
[----:B-1----:R-:W-:-:S05]  /*1300*/  LOP3.LUT R2, R2, 0x38, RZ, 0xb8, !PT ;  /* 0x0000003802027812 */ /* 0x002fca00078eb8ff */
[----:B------:R1:W-:Y:S02]  /*1310*/  STS [UR10+0x34], R2 ;  /* 0x00003402ff007988 */ /* 0x0003e4000800080a */
.L_x_46:
[----:B------:R-:W-:Y:S05]  /*1320*/  @P3 BRA `(.L_x_48) ;  /* 0x00000000001c3947 */ /* 0x000fea0003800000 */
[----:B-12-45:R-:W1:Y:S02]  /*1330*/  LDS R2, [UR10+0x8] ;  /* 0x0000080aff027984 */ /* 0x036e640008000800 */
[----:B-1----:R-:W-:-:S05]  /*1340*/  LOP3.LUT R2, R2, 0x780, RZ, 0xb8, !PT ;  /* 0x0000078002027812 */ /* 0x002fca00078eb8ff */
[----:B------:R1:W-:Y:S02]  /*1350*/  STS [UR10+0x8], R2 ;  /* 0x00000802ff007988 */ /* 0x0003e4000800080a */
.L_x_47:
[----:B------:R-:W-:Y:S05]  /*1360*/  @P3 BRA `(.L_x_49) ;  /* 0x0000000000283947 */ /* 0x000fea0003800000 */
[----:B-12-45:R-:W1:Y:S02]  /*1370*/  LDS R2, [UR10+0x8] ;  /* 0x0000080aff027984 */ /* 0x036e640008000800 */
[----:B-1----:R-:W-:-:S05]  /*1380*/  LOP3.LUT R2, R2, 0x1800, RZ, 0xb8, !PT ;  /* 0x0000180002027812 */ /* 0x002fca00078eb8ff */
[----:B------:R1:W-:Y:S02]  /*1390*/  STS [UR10+0x8], R2 ;  /* 0x00000802ff007988 */ /* 0x0003e4000800080a */
.L_x_48:
[----:B------:R-:W-:Y:S05]  /*13a0*/  @P3 BREAK.RELIABLE B2 ;  /* 0x0000000000023942 */ /* 0x000fea0003800100 */
[----:B------:R-:W-:Y:S05]  /*13b0*/  @P3 BRA `(.L_x_50) ;  /* 0x0000000000243947 */ /* 0x000fea0003800000 */
[----:B-12-45:R-:W1:Y:S01]  /*13c0*/  LDS R2, [UR10+0x8] ;  /* 0x0000080aff027984 */ /* 0x036e620008000800 */
[----:B------:R-:W-:-:S05]  /*13d0*/  IMAD.MOV.U32 R3, RZ, RZ, 0x6000 ;  /* 0x00006000ff037424 */ /* 0x000fca00078e00ff */
[----:B-1----:R-:W-:-:S04]  /*13e0*/  LOP3.LUT R2, R2, 0x6000, R3, 0xd8, !PT ;  /* 0x0000600002027812 */ /* 0x002fc800078ed803 */
[----:B------:R-:W-:-:S05]  /*13f0*/  LOP3.LUT R2, R2, 0x400000, RZ, 0xb8, !PT ;  /* 0x0040000002027812 */ /* 0x000fca00078eb8ff */
[----:B------:R1:W-:Y:S02]  /*1400*/  STS [UR10+0x8], R2 ;  /* 0x00000802ff007988 */ /* 0x0003e4000800080a */
.L_x_49:
[----:B------:R-:W-:Y:S05]  /*1410*/  BSYNC.RELIABLE B2 ;  /* 0x0000000000027941 */ /* 0x000fea0003800100 */
.L_x_40:
[----:B-12-45:R-:W1:Y:S02]  /*1420*/  @!P3 LDS R2, [UR10+0x8] ;  /* 0x0000080aff02b984 */ /* 0x036e640008000800 */
[----:B-1----:R-:W-:-:S05]  /*1430*/  @!P3 LOP3.LUT R2, R2, 0x8000, RZ, 0xb8, !PT ;  /* 0x000080000202b812 */ /* 0x002fca00078eb8ff */
[----:B------:R1:W-:Y:S02]  /*1440*/  @!P3 STS [UR10+0x8], R2 ;  /* 0x00000802ff00b988 */ /* 0x0003e4000800080a */
.L_x_50:
[----:B------:R-:W-:Y:S05]  /*1450*/  BSYNC.RECONVERGENT B3 ;  /* 0x0000000000037941 */ /* 0x000fea0003800200 */
.L_x_39:
        /* <DEDUP_REMOVED lines=9> */
[----:B-1-3--:R-:W-:-:S05]  /*14f0*/  IMAD.SHL.U32 R4, R2, 0x4, RZ ;  /* 0x0000000402047824 */ /* 0x00afca00078e00ff */
        /* <DEDUP_REMOVED lines=8> */
.L_x_51:
[----:B------:R-:W-:Y:S05]  /*1580*/  @P0 BRA `(.L_x_52) ;  /* 0x00000000000c0947 */ /* 0x000fea0003800000 */
[----:B------:R0:W-:Y:S01]  /*1590*/  UTMACMDFLUSH ;  /* 0x00000000000079b7 */ /* 0x0001e20000000000 */
[----:B------:R-:W-:Y:S05]  /*15a0*/  @P0 BRA `(.L_x_52) ;  /* 0x0000000000040947 */ /* 0x000fea0003800000 */
[----:B------:R-:W-:-:S04]  /*15b0*/  DEPBAR.LE SB0, 0x0 ;  /* 0x000080000000791a */ /* 0x000fc80000000000 */
.L_x_52:
[----:B------:R-:W-:Y:S05]  /*15c0*/  WARPSYNC.ALL ;  /* 0x0000000000007948 */ /* 0x000fea0003800000 */
[----:B------:R-:W-:Y:S01]  /*15d0*/  NOP ;  /* 0x0000000000007918 */ /* 0x000fe20000000000 */
[----:B--2---:R-:W-:Y:S01]  /*15e0*/  BAR.SYNC.DEFER_BLOCKING 0x0 ;  /* 0x0000000000007b1d */ /* 0x004fe20000010000 */
[----:B------:R-:W-:Y:S01]  /*15f0*/  ISETP.GE.AND P0, PT, R10, 0x1, PT ;  /* 0x000000010a00780c */ /* 0x000fe20003f06270 */
[----:B------:R-:W-:Y:S01]  /*1600*/  USHF.L.U32 UR14, UR14, 0x8, URZ ;  /* 0x000000080e0e7899 */ /* 0x000fe200080006ff */
[----:B-1--45:R-:W-:Y:S01]  /*1610*/  SHF.R.U32.HI R2, RZ, 0x5, R0 ;  /* 0x00000005ff027819 */ /* 0x032fe20000011600 */
[----:B------:R-:W-:-:S02]  /*1620*/  USHF.L.U32 UR27, UR27, 0x7, URZ ;  /* 0x000000071b1b7899 */ /* 0x000fc400080006ff */
[----:B------:R-:W-:Y:S01]  /*1630*/  VOTEU.ALL UP0, P3 ;  /* 0x0000000000ff7886 */ /* 0x000fe20001800000 */
[----:B------:R-:W-:Y:S01]  /*1640*/  UMOV UR4, 0x1 ;  /* 0x0000000100047882 */ /* 0x000fe20000000000 */
[----:B------:R-:W-:Y:S01]  /*1650*/  VOTEU.ALL UP1, P3 ;  /* 0x0000000000ff7886 */ /* 0x000fe20001820000 */
[----:B------:R-:W-:Y:S02]  /*1660*/  R2UR UR11, R2 ;  /* 0x00000000020b72ca */ /* 0x000fe400000e0000 */
[----:B------:R-:W-:-:S04]  /*1670*/  @!UP0 UIADD3 UR16, UPT, UPT, -UR4, 0x100000, URZ ;  /* 0x0010000004108890 */ /* 0x000fc8000fffe1ff */
[----:B------:R-:W-:Y:S02]  /*1680*/  @!UP0 USHF.L.U32 UR17, UR16, 0xb, URZ ;  /* 0x0000000b10118899 */ /* 0x000fe400080006ff */
[----:B------:R-:W-:Y:S02]  /*1690*/  @!UP0 USHF.L.U32 UR16, UR16, 0x1, URZ ;  /* 0x0000000110108899 */ /* 0x000fe400080006ff */
[----:B------:R-:W-:-:S04]  /*16a0*/  @!UP0 UIADD3 UR4, UPT, UPT, -UR4, 0x100000, URZ ;  /* 0x0010000004048890 */ /* 0x000fc8000fffe1ff */
[----:B------:R-:W-:Y:S02]  /*16b0*/  @!UP0 USHF.L.U32 UR5, UR4, 0xb, URZ ;  /* 0x0000000b04058899 */ /* 0x000fe400080006ff */
[----:B------:R-:W-:Y:S01]  /*16c0*/  @!UP0 USHF.L.U32 UR4, UR4, 0x1, URZ ;  /* 0x0000000104048899 */ /* 0x000fe200080006ff */
[----:B------:R-:W-:Y:S01]  /*16d0*/  VOTEU.ALL UP0, P3 ;  /* 0x0000000000ff7886 */ /* 0x000fe20001800000 */
[----:B------:R-:W1:Y:S04]  /*16e0*/  FENCE.VIEW.ASYNC.S ;  /* 0x00000000000073c6 */ /* 0x000e680000000000 */
[----:B-1----:R1:W2:Y:S06]  /*16f0*/  @!UP0 SYNCS.EXCH.64 URZ, [UR10+0xc000], UR16 ;  /* 0x00c000100aff85b2 */ /* 0x0022ac0008000100 */
[----:B------:R1:W4:Y:S01]  /*1700*/  @!UP1 SYNCS.EXCH.64 URZ, [UR10+0xc010], UR4 ;  /* 0x00c010040aff95b2 */ /* 0x0003220008000100 */
[----:B------:R-:W-:Y:S05]  /*1710*/  @!P0 BRA `(.L_x_53) ;  /* 0x00000008000c8947 */ /* 0x000fea0003800000 */
[----:B--2-4-:R-:W-:Y:S01]  /*1720*/  BAR.SYNC.DEFER_BLOCKING 0x0 ;  /* 0x0000000000007b1d */ /* 0x014fe20000010000 */
[----:B------:R-:W-:Y:S01]  /*1730*/  ELECT P1, URZ, PT ;  /* 0x0000000000ff782f */ /* 0x000fe20003820000 */
[----:B------:R-:W-:Y:S01]  /*1740*/  @!P3 IMAD.MOV.U32 R2, RZ, RZ, 0xc000 ;  /* 0x0000c000ff02b424 */ /* 0x000fe200078e00ff */
[----:B------:R-:W-:Y:S02]  /*1750*/  UIADD3 UR24, UPT, UPT, UR10, 0x8000, URZ ;  /* 0x000080000a187890 */ /* 0x000fe4000fffe0ff */
[----:B------:R-:W-:Y:S02]  /*1760*/  ISETP.LT.U32.AND P1, PT, R132, 0x20, P1 ;  /* 0x000000208400780c */ /* 0x000fe40000f21070 */
[----:B------:R-:W-:Y:S01]  /*1770*/  ELECT P0, URZ, PT ;  /* 0x0000000000ff782f */ /* 0x000fe20003800000 */
[----:B-1----:R-:W-:-:S03]  /*1780*/  ULOP3.LUT UR4, UR11, 0x1, URZ, 0xc0, !UPT ;  /* 0x000000010b047892 */ /* 0x002fc6000f8ec0ff */
[----:B------:R-:W-:Y:S01]  /*1790*/  ISETP.LT.U32.AND P0, PT, R132, 0x40, P0 ;  /* 0x000000408400780c */ /* 0x000fe20000701070 */
[----:B------:R-:W-:Y:S02]  /*17a0*/  USHF.R.U32.HI UR18, URZ, 0x4, UR10 ;  /* 0x00000004ff127899 */ /* 0x000fe4000801160a */
[----:B------:R-:W-:Y:S02]  /*17b0*/  ULEA UR28, UR4, UR10, 0xe ;  /* 0x0000000a041c7291 */ /* 0x000fe4000f8e70ff */
[----:B------:R-:W-:Y:S02]  /*17c0*/  ULEA UR30, UR4, UR14, 0x7 ;  /* 0x0000000e041e7291 */ /* 0x000fe4000f8e38ff */
[----:B------:R-:W-:Y:S01]  /*17d0*/  USHF.R.U32.HI UR16, URZ, 0x4, UR24 ;  /* 0x00000004ff107899 */ /* 0x000fe20008011618 */
[----:B------:R-:W-:Y:S01]  /*17e0*/  VOTEU.ANY UP0, P1 ;  /* 0x0000000000ff7886 */ /* 0x000fe20000800100 */
[----:B------:R-:W-:Y:S01]  /*17f0*/  VOTEU.ANY UP2, P1 ;  /* 0x0000000000ff7886 */ /* 0x000fe20000840100 */
[----:B------:R-:W-:-:S03]  /*1800*/  USGXT.U32 UR18, UR18, 0xe ;  /* 0x0000000e1212789a */ /* 0x000fc60008000000 */
[----:B------:R-:W-:Y:S01]  /*1810*/  VOTEU.ANY UP1, P0 ;  /* 0x0000000000ff7886 */ /* 0x000fe20000020100 */
[----:B------:R1:W-:Y:S01]  /*1820*/  @!P3 SYNCS.ARRIVE.TRANS64 RZ, [UR10+0xc000], R2 ;  /* 0x00c00002ffffb9a7 */ /* 0x0003e2000800000a */
[----:B------:R-:W-:Y:S01]  /*1830*/  @UP0 UIADD3 UR25, UPT, UPT, UR10, 0xc000, URZ ;  /* 0x0000c0000a190890 */ /* 0x000fe2000fffe0ff */
[----:B------:R-:W-:Y:S01]  /*1840*/  @UP0 UMOV UR26, URZ ;  /* 0x000000ff001a0c82 */ /* 0x000fe20008000000 */
[----:B------:R-:W-:Y:S01]  /*1850*/  BAR.SYNC.DEFER_BLOCKING 0x0 ;  /* 0x0000000000007b1d */ /* 0x000fe20000010000 */
[----:B------:R-:W-:Y:S02]  /*1860*/  @UP1 UIADD3 UR29, UPT, UPT, UR10, 0xc000, URZ ;  /* 0x0000c0000a1d1890 */ /* 0x000fe4000fffe0ff */
[----:B------:R-:W-:-:S03]  /*1870*/  USGXT.U32 UR16, UR16, 0xe ;  /* 0x0000000e1010789a */ /* 0x000fc60008000000 */
[----:B------:R-:W-:Y:S01]  /*1880*/  VOTEU.ANY UP3, P0 ;  /* 0x0000000000ff7886 */ /* 0x000fe20000060100 */
[----:B------:R-:W-:Y:S01]  /*1890*/  @UP1 UMOV UR31, URZ ;  /* 0x000000ff001f1c82 */ /* 0x000fe20008000000 */
[----:B------:R-:W-:Y:S02]  /*18a0*/  UIADD3 UR20, UP1, UPT, UR18, 0x4000100, URZ ;  /* 0x0400010012147890 */ /* 0x000fe4000ff3e0ff */
[----:B------:R-:W-:Y:S01]  /*18b0*/  UIADD3 UR22, UP0, UPT, UR16, 0x2, URZ ;  /* 0x0000000210167890 */ /* 0x000fe2000ff1e0ff */
[----:B------:R-:W-:Y:S01]  /*18c0*/  UMOV UR4, URZ ;  /* 0x000000ff00047c82 */ /* 0x000fe20008000000 */
[----:B------:R-:W-:Y:S02]  /*18d0*/  ULOP3.LUT UR18, UR18, 0x4000000, URZ, 0xfc, !UPT ;  /* 0x0400000012127892 */ /* 0x000fe4000f8efcff */
[----:B------:R-:W-:Y:S02]  /*18e0*/  UIADD3.X UR21, UPT, UPT, UR4, 0x40004040, URZ, UP1, !UPT ;  /* 0x4000404004157890 */ /* 0x000fe40008ffe4ff */
[----:B------:R-:W-:-:S02]  /*18f0*/  UIADD3.X UR23, UPT, UPT, UR4, 0x40004040, URZ, UP0, !UPT ;  /* 0x4000404004177890 */ /* 0x000fc400087fe4ff */
[----:B------:R-:W-:Y:S02]  /*1900*/  UIADD3.64 UR36, UPT, UPT, UR20, 0x100, URZ ;  /* 0x0000010014247897 */ /* 0x000fe4000fffe0ff */
[----:B------:R-:W-:Y:S02]  /*1910*/  UIADD3.64 UR40, UPT, UPT, UR20, 0x200, URZ ;  /* 0x0000020014287897 */ /* 0x000fe4000fffe0ff */
[----:B------:R-:W-:Y:S01]  /*1920*/  UIADD3.64 UR34, UPT, UPT, UR22, 0x2, URZ ;  /* 0x0000000216227897 */ /* 0x000fe2000fffe0ff */
[----:B------:R1:W-:Y:S01]  /*1930*/  @UP2 UTMALDG.2D [UR24], [UR8] ;  /* 0x00000018080025b4 */ /* 0x0003e20008008000 */
[----:B------:R-:W-:Y:S02]  /*1940*/  UIADD3.64 UR38, UPT, UPT, UR22, 0x4, URZ ;  /* 0x0000000416267897 */ /* 0x000fe4000fffe0ff */
[----:B------:R-:W-:Y:S01]  /*1950*/  UISETP.NE.U32.AND UP0, UPT, UR11, URZ, UPT ;  /* 0x000000ff0b00728c */ /* 0x000fe2000bf05070 */
[----:B------:R-:W-:Y:S01]  /*1960*/  UMOV UR17, 0x40004040 ;  /* 0x4000404000117882 */ /* 0x000fe20000000000 */
[----:B------:R-:W-:Y:S01]  /*1970*/  UMOV UR19, 0x40004040 ;  /* 0x4000404000137882 */ /* 0x000fe20000000000 */
[----:B------:R2:W-:Y:S06]  /*1980*/  MEMBAR.ALL.CTA ;  /* 0x0000000000007992 */ /* 0x0005ec0000008000 */
[----:B--2---:R-:W2:Y:S02]  /*1990*/  FENCE.VIEW.ASYNC.S ;  /* 0x00000000000073c6 */ /* 0x004ea40000000000 */
[----:B--2---:R-:W-:Y:S06]  /*19a0*/  BAR.SYNC.DEFER_BLOCKING 0x0 ;  /* 0x0000000000007b1d */ /* 0x004fec0000010000 */
[----:B------:R1:W-:Y:S02]  /*19b0*/  @UP3 UTMALDG.2D [UR28], [UR6] ;  /* 0x0000001c060035b4 */ /* 0x0003e40008008000 */
[----:B------:R-:W-:Y:S06]  /*19c0*/  BAR.SYNC.DEFER_BLOCKING 0x0 ;  /* 0x0000000000007b1d */ /* 0x000fec0000010000 */
[----:B------:R-:W2:Y:S02]  /*19d0*/  SYNCS.PHASECHK.TRANS64.TRYWAIT P0, [UR10+0xc000], RZ ;  /* 0x00c000ffff0075a7 */ /* 0x000ea4000800110a */
[----:B-12---:R-:W-:Y:S05]  /*19e0*/  @!P0 BRA `(.L_x_54) ;  /* 0x0000000c00c48947 */ /* 0x006fea0003800000 */
.L_x_66:
[----:B------:R-:W-:Y:S05]  /*19f0*/  BRA.U UP0, `(.L_x_55) ;  /* 0x0000000100347547 */ /* 0x000fea000b800000 */
[----:B------:R-:W-:Y:S01]  /*1a00*/  UMOV UR4, 0x0 ;  /* 0x0000000000047882 */ /* 0x000fe20000000000 */
[----:B------:R-:W-:Y:S01]  /*1a10*/  UMOV UR5, 0x8410010 ;  /* 0x0841001000057882 */ /* 0x000fe20000000000 */
[----:B------:R-:W-:Y:S01]  /*1a20*/  UMOV UR24, 0x0 ;  /* 0x0000000000187882 */ /* 0x000fe20000000000 */
[----:B------:R-:W-:Y:S01]  /*1a30*/  UMOV UR25, 0x8410010 ;  /* 0x0841001000197882 */ /* 0x000fe20000000000 */
[----:B------:R-:W-:Y:S01]  /*1a40*/  UMOV UR28, 0x0 ;  /* 0x00000000001c7882 */ /* 0x000fe20000000000 */
[----:B------:R-:W-:Y:S01]  /*1a50*/  UMOV UR29, 0x8410010 ;  /* 0x08410010001d7882 */ /* 0x000fe20000000000 */
[----:B------:R1:W-:Y:S01]  /*1a60*/  UTCQMMA gdesc[UR16], gdesc[UR18], tmem[UR32], tmem[UR4], idesc[UR5], !UPT ;  /* 0x00ff0412100075ea */ /* 0x0003e2000f800320 */
[----:B------:R-:W-:Y:S01]  /*1a70*/  UMOV UR30, 0x0 ;  /* 0x00000000001e7882 */ /* 0x000fe20000000000 */
[----:B------:R-:W-:Y:S01]  /*1a80*/  UMOV UR31, 0x8410010 ;  /* 0x08410010001f7882 */ /* 0x000fe20000000000 */
[----:B------:R1:W-:Y:S01]  /*1a90*/  UTCQMMA gdesc[UR22], gdesc[UR20], tmem[UR32], tmem[UR24], idesc[UR25], UPT ;  /* 0x00ff1814160075ea */ /* 0x0003e2000b800320 */
[----:B------:R1:W-:Y:S01]  /*1aa0*/  UTCQMMA gdesc[UR34], gdesc[UR36], tmem[UR32], tmem[UR28], idesc[UR29], UPT ;  /* 0x00ff1c24220075ea */ /* 0x0003e2000b800320 */
[----:B------:R1:W-:Y:S01]  /*1ab0*/  UTCQMMA gdesc[UR38], gdesc[UR40], tmem[UR32], tmem[UR30], idesc[UR31], UPT ;  /* 0x00ff1e28260075ea */ /* 0x0003e2000b800320 */
[----:B------:R-:W-:Y:S01]  /*1ac0*/  NOP ;  /* 0x0000000000007918 */ /* 0x000fe20000000000 */
.L_x_55:
[----:B------:R-:W-:Y:S01]  /*1ad0*/  ELECT P0, URZ, PT ;  /* 0x0000000000ff782f */ /* 0x000fe20003800000 */
[----:B-1----:R-:W-:-:S03]  /*1ae0*/  UIADD3 UR4, UPT, UPT, UR10, 0xc010, URZ ;  /* 0x0000c0100a047890 */ /* 0x002fc6000fffe0ff */
[----:B------:R-:W-:Y:S01]  /*1af0*/  ISETP.LT.U32.AND P0, PT, R132, 0x20, P0 ;  /* 0x000000208400780c */ /* 0x000fe20000701070 */
[----:B------:R-:W-:-:S12]  /*1b00*/  UMOV UR5, URZ ;  /* 0x000000ff00057c82 */ /* 0x000fd80008000000 */
[----:B------:R-:W-:Y:S01]  /*1b10*/  VOTEU.ANY UP0, P0 ;  /* 0x0000000000ff7886 */ /* 0x000fe20000000100 */
[----:B------:R-:W-:Y:S01]  /*1b20*/  VOTEU.ANY UP1, P0 ;  /* 0x0000000000ff7886 */ /* 0x000fe20000020100 */
[----:B------:R-:W-:-:S03]  /*1b30*/  ISETP.GE.U32.AND P0, PT, R10, 0x81, PT ;  /* 0x000000810a00780c */ /* 0x000fc60003f06070 */
[----:B------:R-:W-:Y:S02]  /*1b40*/  @UP0 UMOV UR15, UR4 ;  /* 0x00000004000f0c82 */ /* 0x000fe40008000000 */
[----:B------:R1:W-:Y:S01]  /*1b50*/  @UP1 UTCBAR [UR15], URZ ;  /* 0x000000ff0f0013e9 */ /* 0x0003e200080000ff */
[----:B------:R-:W-:Y:S06]  /*1b60*/  BAR.SYNC.DEFER_BLOCKING 0x0 ;  /* 0x0000000000007b1d */ /* 0x000fec0000010000 */
[----:B------:R-:W2:Y:S02]  /*1b70*/  SYNCS.PHASECHK.TRANS64.TRYWAIT P1, [UR10+0xc010], RZ ;  /* 0x00c010ffff0075a7 */ /* 0x000ea4000802110a */
[----:B-12---:R-:W-:Y:S05]  /*1b80*/  @!P1 BRA `(.L_x_56) ;  /* 0x0000000c00689947 */ /* 0x006fea0003800000 */
.L_x_67:
[----:B------:R-:W-:Y:S05]  /*1b90*/  @!P0 BRA `(.L_x_53) ;  /* 0x0000000000ec8947 */ /* 0x000fea0003800000 */
[----:B------:R-:W-:Y:S01]  /*1ba0*/  IMAD.MOV.U32 R2, RZ, RZ, 0x1 ;  /* 0x00000001ff027424 */ /* 0x000fe200078e00ff */
[----:B------:R-:W1:Y:S01]  /*1bb0*/  LDCU UR33, c[0x0][0x3a0] ;  /* 0x00007400ff2177ac */ /* 0x000e620008000800 */
[----:B------:R-:W-:-:S05]  /*1bc0*/  UMOV UR26, 0x80 ;  /* 0x00000080001a7882 */ /* 0x000fca0000000000 */
.L_x_60:
[----:B------:R-:W-:Y:S01]  /*1bd0*/  BAR.SYNC.DEFER_BLOCKING 0x0 ;  /* 0x0000000000007b1d */ /* 0x000fe20000010000 */
[----:B------:R-:W-:Y:S01]  /*1be0*/  ELECT P1, URZ, PT ;  /* 0x0000000000ff782f */ /* 0x000fe20003820000 */
[----:B------:R-:W-:Y:S01]  /*1bf0*/  @!P3 IMAD.MOV.U32 R3, RZ, RZ, 0xc000 ;  /* 0x0000c000ff03b424 */ /* 0x000fe200078e00ff */
[----:B------:R-:W-:Y:S02]  /*1c00*/  ELECT P0, URZ, PT ;  /* 0x0000000000ff782f */ /* 0x000fe40003800000 */
[C---:B------:R-:W-:Y:S01]  /*1c10*/  ISETP.LT.U32.AND P1, PT, R132.reuse, 0x20, P1 ;  /* 0x000000208400780c */ /* 0x040fe20000f21070 */
[----:B------:R-:W-:Y:S01]  /*1c20*/  ULOP3.LUT UR15, UR11, 0x1, URZ, 0xc0, !UPT ;  /* 0x000000010b0f7892 */ /* 0x000fe2000f8ec0ff */
[----:B------:R-:W-:Y:S01]  /*1c30*/  ISETP.LT.U32.AND P0, PT, R132, 0x40, P0 ;  /* 0x000000408400780c */ /* 0x000fe20000701070 */
[----:B--2---:R-:W-:Y:S02]  /*1c40*/  UMOV UR31, UR26 ;  /* 0x0000001a001f7c82 */ /* 0x004fe40008000000 */
[----:B------:R-:W-:-:S02]  /*1c50*/  ULEA UR28, UR15, UR10, 0xe ;  /* 0x0000000a0f1c7291 */ /* 0x000fc4000f8e70ff */
[----:B------:R-:W-:-:S06]  /*1c60*/  ULEA UR30, UR15, UR14, 0x7 ;  /* 0x0000000e0f1e7291 */ /* 0x000fcc000f8e38ff */
[----:B------:R-:W-:Y:S02]  /*1c70*/  VOTEU.ANY UP0, P1 ;  /* 0x0000000000ff7886 */ /* 0x000fe40000800100 */
[----:B------:R-:W-:-:S03]  /*1c80*/  VOTEU.ANY UP1, P0 ;  /* 0x0000000000ff7886 */ /* 0x000fc60000020100 */
[----:B------:R-:W-:Y:S02]  /*1c90*/  @UP0 UIADD3 UR24, UPT, UPT, UR10, 0x8000, URZ ;  /* 0x000080000a180890 */ /* 0x000fe4000fffe0ff */
[----:B------:R2:W-:Y:S01]  /*1ca0*/  @!P3 SYNCS.ARRIVE.TRANS64 RZ, [UR10+0xc000], R3 ;  /* 0x00c00003ffffb9a7 */ /* 0x0005e2000800000a */
[----:B------:R-:W-:Y:S01]  /*1cb0*/  @UP0 UIADD3 UR25, UPT, UPT, UR10, 0xc000, URZ ;  /* 0x0000c0000a190890 */ /* 0x000fe2000fffe0ff */
[----:B------:R-:W-:Y:S01]  /*1cc0*/  VOTEU.ANY UP0, P1 ;  /* 0x0000000000ff7886 */ /* 0x000fe20000800100 */
[----:B------:R-:W-:Y:S01]  /*1cd0*/  BAR.SYNC.DEFER_BLOCKING 0x0 ;  /* 0x0000000000007b1d */ /* 0x000fe20000010000 */
[----:B------:R-:W-:Y:S01]  /*1ce0*/  @UP1 UIADD3 UR29, UPT, UPT, UR10, 0xc000, URZ ;  /* 0x0000c0000a1d1890 */ /* 0x000fe2000fffe0ff */
[----:B--2---:R-:W-:-:S04]  /*1cf0*/  IMAD.U32 R3, R2, -0x80000000, RZ ;  /* 0x8000000002037824 */ /* 0x004fc800078e00ff */
[----:B------:R-:W-:Y:S01]  /*1d00*/  VOTEU.ANY UP1, P0 ;  /* 0x0000000000ff7886 */ /* 0x000fe20000020100 */
[----:B------:R2:W-:Y:S01]  /*1d10*/  @UP0 UTMALDG.2D [UR24], [UR8] ;  /* 0x00000018080005b4 */ /* 0x0005e20008008000 */
[----:B------:R-:W-:Y:S01]  /*1d20*/  UISETP.NE.U32.AND UP0, UPT, UR11, URZ, UPT ;  /* 0x000000ff0b00728c */ /* 0x000fe2000bf05070 */
[----:B------:R4:W-:Y:S06]  /*1d30*/  MEMBAR.ALL.CTA ;  /* 0x0000000000007992 */ /* 0x0009ec0000008000 */
[----:B----4-:R-:W4:Y:S02]  /*1d40*/  FENCE.VIEW.ASYNC.S ;  /* 0x00000000000073c6 */ /* 0x010f240000000000 */
[----:B----4-:R-:W-:Y:S06]  /*1d50*/  BAR.SYNC.DEFER_BLOCKING 0x0 ;  /* 0x0000000000007b1d */ /* 0x010fec0000010000 */
[----:B------:R2:W-:Y:S02]  /*1d60*/  @UP1 UTMALDG.2D [UR28], [UR6] ;  /* 0x0000001c060015b4 */ /* 0x0005e40008008000 */
[----:B------:R-:W-:Y:S06]  /*1d70*/  BAR.SYNC.DEFER_BLOCKING 0x0 ;  /* 0x0000000000007b1d */ /* 0x000fec0000010000 */
[----:B------:R-:W4:Y:S02]  /*1d80*/  SYNCS.PHASECHK.TRANS64.TRYWAIT P0, [UR10+0xc000], R3 ;  /* 0x00c00003ff0075a7 */ /* 0x000f24000800110a */
[----:B--2-4-:R-:W-:Y:S05]  /*1d90*/  @!P0 BRA `(.L_x_57) ;  /* 0x0000000800f08947 */ /* 0x014fea0003800000 */
.L_x_68:
[----:B------:R-:W-:Y:S05]  /*1da0*/  BRA.U UP0, `(.L_x_58) ;  /* 0x0000000100347547 */ /* 0x000fea000b800000 */
[----:B------:R-:W-:Y:S01]  /*1db0*/  UMOV UR24, 0x0 ;  /* 0x0000000000187882 */ /* 0x000fe20000000000 */
[----:B------:R-:W-:Y:S01]  /*1dc0*/  UMOV UR25, 0x8410010 ;  /* 0x0841001000197882 */ /* 0x000fe20000000000 */
[----:B------:R-:W-:Y:S01]  /*1dd0*/  UMOV UR28, 0x0 ;  /* 0x00000000001c7882 */ /* 0x000fe20000000000 */
[----:B------:R-:W-:Y:S01]  /*1de0*/  UMOV UR29, 0x8410010 ;  /* 0x08410010001d7882 */ /* 0x000fe20000000000 */
[----:B------:R-:W-:Y:S01]  /*1df0*/  UMOV UR30, 0x0 ;  /* 0x00000000001e7882 */ /* 0x000fe20000000000 */
[----:B------:R-:W-:Y:S01]  /*1e00*/  UMOV UR31, 0x8410010 ;  /* 0x08410010001f7882 */ /* 0x000fe20000000000 */
[----:B------:R2:W-:Y:S01]  /*1e10*/  UTCQMMA gdesc[UR16], gdesc[UR18], tmem[UR32], tmem[UR24], idesc[UR25], UPT ;  /* 0x00ff1812100075ea */ /* 0x0005e2000b800320 */
[----:B------:R-:W-:Y:S01]  /*1e20*/  UMOV UR42, 0x0 ;  /* 0x00000000002a7882 */ /* 0x000fe20000000000 */
[----:B------:R-:W-:Y:S01]  /*1e30*/  UMOV UR43, 0x8410010 ;  /* 0x08410010002b7882 */ /* 0x000fe20000000000 */
[----:B------:R2:W-:Y:S01]  /*1e40*/  UTCQMMA gdesc[UR22], gdesc[UR20], tmem[UR32], tmem[UR28], idesc[UR29], UPT ;  /* 0x00ff1c14160075ea */ /* 0x0005e2000b800320 */
[----:B------:R2:W-:Y:S01]  /*1e50*/  UTCQMMA gdesc[UR34], gdesc[UR36], tmem[UR32], tmem[UR30], idesc[UR31], UPT ;  /* 0x00ff1e24220075ea */ /* 0x0005e2000b800320 */
[----:B------:R2:W-:Y:S01]  /*1e60*/  UTCQMMA gdesc[UR38], gdesc[UR40], tmem[UR32], tmem[UR42], idesc[UR43], UPT ;  /* 0x00ff2a28260075ea */ /* 0x0005e2000b800320 */
[----:B------:R-:W-:Y:S01]  /*1e70*/  NOP ;  /* 0x0000000000007918 */ /* 0x000fe20000000000 */
.L_x_58:
[----:B------:R-:W-:-:S04]  /*1e80*/  ELECT P0, URZ, PT ;  /* 0x0000000000ff782f */ /* 0x000fc80003800000 */
[----:B------:R-:W-:-:S13]  /*1e90*/  ISETP.LT.U32.AND P0, PT, R132, 0x20, P0 ;  /* 0x000000208400780c */ /* 0x000fda0000701070 */
[----:B------:R-:W-:Y:S01]  /*1ea0*/  VOTEU.ANY UP0, P0 ;  /* 0x0000000000ff7886 */ /* 0x000fe20000000100 */
[----:B------:R-:W-:-:S04]  /*1eb0*/  VOTEU.ANY UP1, P0 ;  /* 0x0000000000ff7886 */ /* 0x000fc80000020100 */
[----:B------:R-:W-:Y:S02]  /*1ec0*/  @UP0 UMOV UR15, UR4 ;  /* 0x00000004000f0c82 */ /* 0x000fe40008000000 */
[----:B------:R4:W-:Y:S01]  /*1ed0*/  @UP1 UTCBAR [UR15], URZ ;  /* 0x000000ff0f0013e9 */ /* 0x0009e200080000ff */
[----:B------:R-:W-:Y:S06]  /*1ee0*/  BAR.SYNC.DEFER_BLOCKING 0x0 ;  /* 0x0000000000007b1d */ /* 0x000fec0000010000 */
[----:B------:R-:W5:Y:S02]  /*1ef0*/  SYNCS.PHASECHK.TRANS64.TRYWAIT P0, [UR10+0xc010], R3 ;  /* 0x00c01003ff0075a7 */ /* 0x000f64000800110a */
[----:B----45:R-:W-:Y:S05]  /*1f00*/  @!P0 BRA `(.L_x_59) ;  /* 0x0000000800a08947 */ /* 0x030fea0003800000 */
.L_x_69:
[----:B------:R-:W-:Y:S01]  /*1f10*/  UIADD3 UR26, UPT, UPT, UR26, 0x80, URZ ;  /* 0x000000801a1a7890 */ /* 0x000fe2000fffe0ff */
[----:B------:R-:W-:-:S03]  /*1f20*/  LOP3.LUT R2, R2, 0x1, RZ, 0x3c, !PT ;  /* 0x0000000102027812 */ /* 0x000fc600078e3cff */
[----:B-1----:R-:W-:-:S09]  /*1f30*/  UISETP.GE.AND UP0, UPT, UR26, UR33, UPT ;  /* 0x000000211a00728c */ /* 0x002fd2000bf06270 */
[----:B------:R-:W-:Y:S05]  /*1f40*/  BRA.U !UP0, `(.L_x_60) ;  /* 0xfffffffd08207547 */ /* 0x000fea000b83ffff */
.L_x_53:
[----:B--2-4-:R-:W-:Y:S06]  /*1f50*/  BAR.SYNC.DEFER_BLOCKING 0x0 ;  /* 0x0000000000007b1d */ /* 0x014fec0000010000 */
[----:B------:R-:W-:Y:S04]  /*1f60*/  BSSY.RECONVERGENT B3, `(.L_x_61) ;  /* 0x0000004000037945 */ /* 0x000fe80003800200 */
[----:B------:R-:W-:Y:S05]  /*1f70*/  @P3 BRA `(.L_x_62) ;  /* 0x0000000000083947 */ /* 0x000fea0003800000 */
[----:B------:R-:W2:Y:S02]  /*1f80*/  SYNCS.CCTL.IV [UR10+0xc000] ;  /* 0x00c00000ff0079b1 */ /* 0x000ea4000800000a */
[----:B--2---:R-:W2:Y:S02]  /*1f90*/  SYNCS.CCTL.IV [UR10+0xc010] ;  /* 0x00c01000ff0079b1 */ /* 0x004ea4000800000a */
.L_x_62:
[----:B-1----:R-:W-:Y:S05]  /*1fa0*/  BSYNC.RECONVERGENT B3 ;  /* 0x0000000000037941 */ /* 0x002fea0003800200 */
.L_x_61:
[----:B------:R-:W-:Y:S01]  /*1fb0*/  USHF.L.U32 UR4, UR11, 0x15, URZ ;  /* 0x000000150b047899 */ /* 0x000fe200080006ff */
[C---:B------:R-:W-:Y:S01]  /*1fc0*/  IMAD.SHL.U32 R2, R0.reuse, 0x80, RZ ;  /* 0x0000008000027824 */ /* 0x040fe200078e00ff */
[----:B------:R-:W-:Y:S01]  /*1fd0*/  USHF.L.U32 UR5, UR11, 0x5, URZ ;  /* 0x000000050b057899 */ /* 0x000fe200080006ff */
[----:B------:R-:W-:Y:S01]  /*1fe0*/  IMAD.SHL.U32 R3, R0, 0x10, RZ ;  /* 0x0000001000037824 */ /* 0x000fe200078e00ff */
[----:B------:R-:W-:Y:S02]  /*1ff0*/  ULOP3.LUT UR4, UR4, 0x600000, URZ, 0xc0, !UPT ;  /* 0x0060000004047892 */ /* 0x000fe4000f8ec0ff */
[----:B------:R-:W-:Y:S01]  /*2000*/  ULOP3.LUT UR5, UR5, 0x80, URZ, 0xc0, !UPT ;  /* 0x0000008005057892 */ /* 0x000fe2000f8ec0ff */
[----:B------:R-:W-:Y:S02]  /*2010*/  LOP3.LUT R2, R2, 0x7f80, RZ, 0xc0, !PT ;  /* 0x00007f8002027812 */ /* 0x000fe400078ec0ff */
[----:B------:R-:W-:Y:S01]  /*2020*/  ELECT P0, URZ, PT ;  /* 0x0000000000ff782f */ /* 0x000fe20003800000 */
[----:B------:R-:W-:Y:S01]  /*2030*/  UIADD3 UR4, UPT, UPT, UR5, UR4, UR32 ;  /* 0x0000000405047290 */ /* 0x000fe2000fffe020 */
[----:B------:R-:W-:Y:S01]  /*2040*/  LOP3.LUT R2, R2, 0x70, R3, 0xf8, !PT ;  /* 0x0000007002027812 */ /* 0x000fe200078ef803 */
[----:B------:R-:W-:Y:S01]  /*2050*/  ULOP3.LUT UR11, UR11, 0x1, URZ, 0xc0, !UPT ;  /* 0x000000010b0b7892 */ /* 0x000fe2000f8ec0ff */
[----:B------:R-:W-:Y:S01]  /*2060*/  ISETP.LT.U32.AND P0, PT, R132, 0x40, P0 ;  /* 0x000000408400780c */ /* 0x000fe20000701070 */
[----:B------:R-:W-:Y:S01]  /*2070*/  UMOV UR6, UR27 ;  /* 0x0000001b00067c82 */ /* 0x000fe20008000000 */
[C---:B------:R-:W-:Y:S01]  /*2080*/  LOP3.LUT R0, R2.reuse, 0x10, RZ, 0x3c, !PT ;  /* 0x0000001002007812 */ /* 0x040fe200078e3cff */
[----:B------:R-:W-:Y:S01]  /*2090*/  ULEA UR5, UR11, UR14, 0x7 ;  /* 0x0000000e0b057291 */ /* 0x000fe2000f8e38ff */
[----:B------:R-:W-:-:S02]  /*20a0*/  LOP3.LUT R3, R2, 0x20, RZ, 0x3c, !PT ;  /* 0x0000002002037812 */ /* 0x000fc400078e3cff */
[----:B---3--:R-:W1:Y:S01]  /*20b0*/  LDTM.x128 R4, tmem[UR4] ;  /* 0x00000004000479ee */ /* 0x008e6200083c0000 */
[----:B------:R-:W-:Y:S01]  /*20c0*/  NOP ;  /* 0x0000000000007918 */ /* 0x000fe20000000000 */
[----:B------:R-:W-:-:S05]  /*20d0*/  ULEA UR4, UR11, UR10, 0xe ;  /* 0x0000000a0b047291 */ /* 0x000fca000f8e70ff */
[----:B-1----:R-:W-:Y:S01]  /*20e0*/  VOTEU.ANY UP1, P0 ;  /* 0x0000000000ff7886 */ /* 0x002fe20000020100 */
[----:B------:R-:W-:Y:S01]  /*20f0*/  VOTEU.ANY UP0, P0 ;  /* 0x0000000000ff7886 */ /* 0x000fe20000000100 */
[----:B------:R-:W-:Y:S02]  /*2100*/  F2FP.SATFINITE.E4M3.F32.PACK_AB_MERGE_C R6, R7, R6, RZ ;  /* 0x000000060706723e */ /* 0x000fe400048070ff */
[----:B------:R-:W-:Y:S02]  /*2110*/  F2FP.SATFINITE.E4M3.F32.PACK_AB_MERGE_C R10, R11, R10, RZ ;  /* 0x0000000a0b0a723e */ /* 0x000fe400048070ff */
[----:B------:R-:W-:Y:S02]  /*2120*/  F2FP.SATFINITE.E4M3.F32.PACK_AB_MERGE_C R14, R15, R14, RZ ;  /* 0x0000000e0f0e723e */ /* 0x000fe400048070ff */
[----:B------:R-:W-:Y:S02]  /*2130*/  F2FP.SATFINITE.E4M3.F32.PACK_AB_MERGE_C R7, R19, R18, RZ ;  /* 0x000000121307723e */ /* 0x000fe400048070ff */
[----:B------:R-:W-:-:S02]  /*2140*/  F2FP.SATFINITE.E4M3.F32.PACK_AB_MERGE_C R22, R23, R22, RZ ;  /* 0x000000161716723e */ /* 0x000fc400048070ff */
[----:B------:R-:W-:Y:S02]  /*2150*/  F2FP.SATFINITE.E4M3.F32.PACK_AB_MERGE_C R26, R27, R26, RZ ;  /* 0x0000001a1b1a723e */ /* 0x000fe400048070ff */
        /* <DEDUP_REMOVED lines=11> */
[----:B------:R-:W-:Y:S02]  /*2210*/  F2FP.SATFINITE.E4M3.F32.PACK_AB_MERGE_C R4, R5, R4, R6 ;  /* 0x000000040504723e */ /* 0x000fe40004807006 */
[----:B------:R-:W-:Y:S02]  /*2220*/  F2FP.SATFINITE.E4M3.F32.PACK_AB_MERGE_C R74, R75, R74, RZ ;  /* 0x0000004a4b4a723e */ /* 0x000fe400048070ff */
[----:B------:R-:W-:Y:S02]  /*2230*/  F2FP.SATFINITE.E4M3.F32.PACK_AB_MERGE_C R78, R79, R78, RZ ;  /* 0x0000004e4f4e723e */ /* 0x000fe400048070ff */
[----:B------:R-:W-:Y:S02]  /*2240*/  F2FP.SATFINITE.E4M3.F32.PACK_AB_MERGE_C R82, R83, R82, RZ ;  /* 0x000000525352723e */ /* 0x000fe400048070ff */
[----:B------:R-:W-:Y:S02]  /*2250*/  F2FP.SATFINITE.E4M3.F32.PACK_AB_MERGE_C R86, R87, R86, RZ ;  /* 0x000000565756723e */ /* 0x000fe400048070ff */
[----:B------:R-:W-:-:S02]  /*2260*/  F2FP.SATFINITE.E4M3.F32.PACK_AB_MERGE_C R5, R9, R8, R10 ;  /* 0x000000080905723e */ /* 0x000fc4000480700a */
[----:B------:R-:W-:Y:S02]  /*2270*/  F2FP.SATFINITE.E4M3.F32.PACK_AB_MERGE_C R6, R13, R12, R14 ;  /* 0x0000000c0d06723e */ /* 0x000fe4000480700e */
[----:B------:R-:W-:Y:S02]  /*2280*/  F2FP.SATFINITE.E4M3.F32.PACK_AB_MERGE_C R7, R17, R16, R7 ;  /* 0x000000101107723e */ /* 0x000fe40004807007 */
[----:B------:R-:W-:Y:S02]  /*2290*/  F2FP.SATFINITE.E4M3.F32.PACK_AB_MERGE_C R20, R21, R20, R22 ;  /* 0x000000141514723e */ /* 0x000fe40004807016 */
[----:B------:R-:W-:Y:S01]  /*22a0*/  F2FP.SATFINITE.E4M3.F32.PACK_AB_MERGE_C R90, R91, R90, RZ ;  /* 0x0000005a5b5a723e */ /* 0x000fe200048070ff */
[----:B--2---:R1:W-:Y:S01]  /*22b0*/  STS.128 [R2+UR10], R4 ;  /* 0x0000000402007988 */ /* 0x0043e20008000c0a */
[----:B------:R-:W-:Y:S02]  /*22c0*/  F2FP.SATFINITE.E4M3.F32.PACK_AB_MERGE_C R94, R95, R94, RZ ;  /* 0x0000005e5f5e723e */ /* 0x000fe400048070ff */
[----:B------:R-:W-:-:S02]  /*22d0*/  F2FP.SATFINITE.E4M3.F32.PACK_AB_MERGE_C R98, R99, R98, RZ ;  /* 0x000000626362723e */ /* 0x000fc400048070ff */
[----:B------:R-:W-:Y:S02]  /*22e0*/  F2FP.SATFINITE.E4M3.F32.PACK_AB_MERGE_C R102, R103, R102, RZ ;  /* 0x000000666766723e */ /* 0x000fe400048070ff */
[----:B------:R-:W-:Y:S02]  /*22f0*/  F2FP.SATFINITE.E4M3.F32.PACK_AB_MERGE_C R21, R25, R24, R26 ;  /* 0x000000181915723e */ /* 0x000fe4000480701a */
[----:B------:R-:W-:Y:S02]  /*2300*/  F2FP.SATFINITE.E4M3.F32.PACK_AB_MERGE_C R22, R29, R28, R30 ;  /* 0x0000001c1d16723e */ /* 0x000fe4000480701e */
[----:B------:R-:W-:Y:S02]  /*2310*/  F2FP.SATFINITE.E4M3.F32.PACK_AB_MERGE_C R23, R33, R32, R23 ;  /* 0x000000202117723e */ /* 0x000fe40004807017 */
[----:B------:R-:W-:Y:S02]  /*2320*/  F2FP.SATFINITE.E4M3.F32.PACK_AB_MERGE_C R36, R37, R36, R38 ;  /* 0x000000242524723e */ /* 0x000fe40004807026 */
[----:B------:R-:W-:Y:S01]  /*2330*/  F2FP.SATFINITE.E4M3.F32.PACK_AB_MERGE_C R106, R107, R106, RZ ;  /* 0x0000006a6b6a723e */ /* 0x000fe200048070ff */
[----:B------:R1:W-:Y:S01]  /*2340*/  STS.128 [R0+UR10], R20 ;  /* 0x0000001400007988 */ /* 0x0003e20008000c0a */
[----:B------:R-:W-:-:S02]  /*2350*/  F2FP.SATFINITE.E4M3.F32.PACK_AB_MERGE_C R110, R111, R110, RZ ;  /* 0x0000006e6f6e723e */ /* 0x000fc400048070ff */
[----:B------:R-:W-:Y:S02]  /*2360*/  F2FP.SATFINITE.E4M3.F32.PACK_AB_MERGE_C R114, R115, R114, RZ ;  /* 0x000000727372723e */ /* 0x000fe400048070ff */
[----:B------:R-:W-:Y:S02]  /*2370*/  F2FP.SATFINITE.E4M3.F32.PACK_AB_MERGE_C R118, R119, R118, RZ ;  /* 0x000000767776723e */ /* 0x000fe400048070ff */
[----:B------:R-:W-:Y:S02]  /*2380*/  F2FP.SATFINITE.E4M3.F32.PACK_AB_MERGE_C R37, R41, R40, R42 ;  /* 0x000000282925723e */ /* 0x000fe4000480702a */
[----:B------:R-:W-:Y:S02]  /*2390*/  F2FP.SATFINITE.E4M3.F32.PACK_AB_MERGE_C R38, R45, R44, R46 ;  /* 0x0000002c2d26723e */ /* 0x000fe4000480702e */
[----:B------:R-:W-:Y:S02]  /*23a0*/  F2FP.SATFINITE.E4M3.F32.PACK_AB_MERGE_C R39, R49, R48, R50 ;  /* 0x000000303127723e */ /* 0x000fe40004807032 */
[----:B------:R-:W-:-:S02]  /*23b0*/  F2FP.SATFINITE.E4M3.F32.PACK_AB_MERGE_C R52, R53, R52, R54 ;  /* 0x000000343534723e */ /* 0x000fc40004807036 */
[----:B------:R-:W-:Y:S01]  /*23c0*/  F2FP.SATFINITE.E4M3.F32.PACK_AB_MERGE_C R122, R123, R122, RZ ;  /* 0x0000007a7b7a723e */ /* 0x000fe200048070ff */
[----:B------:R1:W-:Y:S01]  /*23d0*/  STS.128 [R3+UR10], R36 ;  /* 0x0000002403007988 */ /* 0x0003e20008000c0a */
[----:B------:R-:W-:Y:S02]  /*23e0*/  F2FP.SATFINITE.E4M3.F32.PACK_AB_MERGE_C R126, R127, R126, RZ ;  /* 0x0000007e7f7e723e */ /* 0x000fe400048070ff */
[----:B------:R-:W-:Y:S02]  /*23f0*/  F2FP.SATFINITE.E4M3.F32.PACK_AB_MERGE_C R130, R131, R130, RZ ;  /* 0x000000828382723e */ /* 0x000fe400048070ff */
[----:B------:R-:W-:Y:S02]  /*2400*/  F2FP.SATFINITE.E4M3.F32.PACK_AB_MERGE_C R53, R57, R56, R58 ;  /* 0x000000383935723e */ /* 0x000fe4000480703a */
[----:B------:R-:W-:Y:S02]  /*2410*/  F2FP.SATFINITE.E4M3.F32.PACK_AB_MERGE_C R54, R61, R60, R62 ;  /* 0x0000003c3d36723e */ /* 0x000fe4000480703e */
[----:B------:R-:W-:-:S02]  /*2420*/  F2FP.SATFINITE.E4M3.F32.PACK_AB_MERGE_C R55, R65, R64, R66 ;  /* 0x000000404137723e */ /* 0x000fc40004807042 */
[----:B------:R-:W-:Y:S02]  /*2430*/  F2FP.SATFINITE.E4M3.F32.PACK_AB_MERGE_C R68, R69, R68, R70 ;  /* 0x000000444544723e */ /* 0x000fe40004807046 */
[----:B------:R-:W-:Y:S02]  /*2440*/  LOP3.LUT R8, R2, 0x30, RZ, 0x3c, !PT ;  /* 0x0000003002087812 */ /* 0x000fe400078e3cff */
[----:B------:R-:W-:Y:S02]  /*2450*/  F2FP.SATFINITE.E4M3.F32.PACK_AB_MERGE_C R69, R73, R72, R74 ;  /* 0x000000484945723e */ /* 0x000fe4000480704a */
[----:B------:R-:W-:Y:S01]  /*2460*/  F2FP.SATFINITE.E4M3.F32.PACK_AB_MERGE_C R70, R77, R76, R78 ;  /* 0x0000004c4d46723e */ /* 0x000fe2000480704e */
[----:B------:R1:W-:Y:S01]  /*2470*/  STS.128 [R8+UR10], R52 ;  /* 0x0000003408007988 */ /* 0x0003e20008000c0a */
[----:B------:R-:W-:Y:S02]  /*2480*/  F2FP.SATFINITE.E4M3.F32.PACK_AB_MERGE_C R71, R81, R80, R82 ;  /* 0x000000505147723e */ /* 0x000fe40004807052 */
[----:B------:R-:W-:-:S02]  /*2490*/  F2FP.SATFINITE.E4M3.F32.PACK_AB_MERGE_C R84, R85, R84, R86 ;  /* 0x000000545554723e */ /* 0x000fc40004807056 */
[C---:B------:R-:W-:Y:S02]  /*24a0*/  LOP3.LUT R9, R2.reuse, 0x40, RZ, 0x3c, !PT ;  /* 0x0000004002097812 */ /* 0x040fe400078e3cff */
[----:B------:R-:W-:Y:S02]  /*24b0*/  F2FP.SATFINITE.E4M3.F32.PACK_AB_MERGE_C R85, R89, R88, R90 ;  /* 0x000000585955723e */ /* 0x000fe4000480705a */
[----:B------:R-:W-:Y:S01]  /*24c0*/  F2FP.SATFINITE.E4M3.F32.PACK_AB_MERGE_C R86, R93, R92, R94 ;  /* 0x0000005c5d56723e */ /* 0x000fe2000480705e */
[----:B------:R1:W-:Y:S01]  /*24d0*/  STS.128 [R9+UR10], R68 ;  /* 0x0000004409007988 */ /* 0x0003e20008000c0a */
[----:B------:R-:W-:Y:S02]  /*24e0*/  F2FP.SATFINITE.E4M3.F32.PACK_AB_MERGE_C R87, R97, R96, R98 ;  /* 0x000000606157723e */ /* 0x000fe40004807062 */
[----:B------:R-:W-:Y:S02]  /*24f0*/  F2FP.SATFINITE.E4M3.F32.PACK_AB_MERGE_C R100, R101, R100, R102 ;  /* 0x000000646564723e */ /* 0x000fe40004807066 */
[----:B------:R-:W-:-:S02]  /*2500*/  LOP3.LUT R10, R2, 0x50, RZ, 0x3c, !PT ;  /* 0x00000050020a7812 */ /* 0x000fc400078e3cff */
[----:B------:R-:W-:Y:S02]  /*2510*/  F2FP.SATFINITE.E4M3.F32.PACK_AB_MERGE_C R101, R105, R104, R106 ;  /* 0x000000686965723e */ /* 0x000fe4000480706a */
[----:B------:R-:W-:Y:S01]  /*2520*/  F2FP.SATFINITE.E4M3.F32.PACK_AB_MERGE_C R102, R109, R108, R110 ;  /* 0x0000006c6d66723e */ /* 0x000fe2000480706e */
[----:B------:R1:W-:Y:S01]  /*2530*/  STS.128 [R10+UR10], R84 ;  /* 0x000000540a007988 */ /* 0x0003e20008000c0a */
[----:B------:R-:W-:Y:S02]  /*2540*/  F2FP.SATFINITE.E4M3.F32.PACK_AB_MERGE_C R103, R113, R112, R114 ;  /* 0x000000707167723e */ /* 0x000fe40004807072 */
[----:B------:R-:W-:Y:S02]  /*2550*/  F2FP.SATFINITE.E4M3.F32.PACK_AB_MERGE_C R116, R117, R116, R118 ;  /* 0x000000747574723e */ /* 0x000fe40004807076 */
[----:B------:R-:W-:Y:S02]  /*2560*/  LOP3.LUT R11, R2, 0x60, RZ, 0x3c, !PT ;  /* 0x00000060020b7812 */ /* 0x000fe400078e3cff */
[----:B------:R-:W-:-:S02]  /*2570*/  F2FP.SATFINITE.E4M3.F32.PACK_AB_MERGE_C R117, R121, R120, R122 ;  /* 0x000000787975723e */ /* 0x000fc4000480707a */
[----:B------:R-:W-:Y:S01]  /*2580*/  F2FP.SATFINITE.E4M3.F32.PACK_AB_MERGE_C R118, R125, R124, R126 ;  /* 0x0000007c7d76723e */ /* 0x000fe2000480707e */
[----:B------:R1:W-:Y:S01]  /*2590*/  STS.128 [R11+UR10], R100 ;  /* 0x000000640b007988 */ /* 0x0003e20008000c0a */
[----:B------:R-:W-:Y:S02]  /*25a0*/  F2FP.SATFINITE.E4M3.F32.PACK_AB_MERGE_C R119, R129, R128, R130 ;  /* 0x000000808177723e */ /* 0x000fe40004807082 */
[----:B------:R-:W-:-:S05]  /*25b0*/  LOP3.LUT R12, R2, 0x70, RZ, 0x3c, !PT ;  /* 0x00000070020c7812 */ /* 0x000fca00078e3cff */
[----:B------:R1:W-:Y:S01]  /*25c0*/  STS.128 [R12+UR10], R116 ;  /* 0x000000740c007988 */ /* 0x0003e20008000c0a */
[----:B------:R2:W-:Y:S06]  /*25d0*/  MEMBAR.ALL.CTA ;  /* 0x0000000000007992 */ /* 0x0005ec0000008000 */
[----:B--2---:R-:W2:Y:S02]  /*25e0*/  FENCE.VIEW.ASYNC.S ;  /* 0x00000000000073c6 */ /* 0x004ea40000000000 */
[----:B--2---:R-:W-:Y:S06]  /*25f0*/  BAR.SYNC.DEFER_BLOCKING 0x0 ;  /* 0x0000000000007b1d */ /* 0x004fec0000010000 */
[----:B------:R1:W-:Y:S01]  /*2600*/  @UP1 UTMASTG.2D [UR4], [UR12] ;  /* 0x000000040c0013b5 */ /* 0x0003e20008008000 */
[----:B------:R0:W-:Y:S01]  /*2610*/  UTMACMDFLUSH ;  /* 0x00000000000079b7 */ /* 0x0001e20000000000 */
[----:B------:R-:W-:-:S04]  /*2620*/  DEPBAR.LE SB0, 0x0 ;  /* 0x000080000000791a */ /* 0x000fc80000000000 */
[----:B------:R-:W-:Y:S08]  /*2630*/  BAR.SYNC.DEFER_BLOCKING 0x0 ;  /* 0x0000000000007b1d */ /* 0x000ff00000010000 */
[----:B------:R-:W-:Y:S06]  /*2640*/  BAR.SYNC.DEFER_BLOCKING 0x0 ;  /* 0x0000000000007b1d */ /* 0x000fec0000010000 */
[----:B-1----:R-:W-:Y:S05]  /*2650*/  @P2 BRA `(.L_x_63) ;  /* 0x0000000000a02947 */ /* 0x002fea0003800000 */
[----:B------:R-:W1:Y:S01]  /*2660*/  S2UR UR5, SR_CgaCtaId ;  /* 0x00000000000579c3 */ /* 0x000e620000008800 */
[----:B------:R-:W-:Y:S01]  /*2670*/  NOP ;  /* 0x0000000000007918 */ /* 0x000fe20000000000 */
[----:B------:R-:W-:Y:S01]  /*2680*/  UMOV UR4, 0x50 ;  /* 0x0000005000047882 */ /* 0x000fe20000000000 */
[----:B------:R-:W-:Y:S02]  /*2690*/  IMAD.U32 R0, RZ, RZ, UR32 ;  /* 0x00000020ff007e24 */ /* 0x000fe4000f8e00ff */
[----:B------:R-:W-:Y:S02]  /*26a0*/  IMAD.MOV.U32 R3, RZ, RZ, 0xff ;  /* 0x000000ffff037424 */ /* 0x000fe400078e00ff */
[----:B------:R-:W-:Y:S01]  /*26b0*/  IMAD.MOV.U32 R7, RZ, RZ, 0x1 ;  /* 0x00000001ff077424 */ /* 0x000fe200078e00ff */
[----:B------:R-:W-:-:S04]  /*26c0*/  LOP3.LUT R0, R0, 0xffff, RZ, 0xc0, !PT ;  /* 0x0000ffff00007812 */ /* 0x000fc800078ec0ff */
[----:B------:R-:W-:-:S05]  /*26d0*/  SHF.R.U32.HI R0, RZ, 0x5, R0 ;  /* 0x00000005ff007819 */ /* 0x000fca0000011600 */
[----:B------:R-:W-:Y:S01]  /*26e0*/  VIADD R2, R0, 0x10 ;  /* 0x0000001000027836 */ /* 0x000fe20000000000 */
[----:B------:R-:W-:Y:S01]  /*26f0*/  SHF.L.U32 R0, R3, R0, RZ ;  /* 0x0000000003007219 */ /* 0x000fe200000006ff */
[----:B-1----:R-:W-:-:S03]  /*2700*/  ULEA UR6, UR5, UR4, 0x18 ;  /* 0x0000000405067291 */ /* 0x002fc6000f8ec0ff */
[----:B------:R-:W-:-:S04]  /*2710*/  SHF.L.U32 R3, R7, R2, RZ ;  /* 0x0000000207037219 */ /* 0x000fc800000006ff */
[----:B------:R-:W-:Y:S02]  /*2720*/  LOP3.LUT R0, R3, R0, RZ, 0xfc, !PT ;  /* 0x0000000003007212 */ /* 0x000fe400078efcff */
[----:B------:R-:W1:Y:S02]  /*2730*/  LDS R5, [UR6] ;  /* 0x00000006ff057984 */ /* 0x000e640008000800 */
[C---:B------:R-:W-:Y:S02]  /*2740*/  LOP3.LUT R2, R0.reuse, 0xffff, RZ, 0xc0, !PT ;  /* 0x0000ffff00027812 */ /* 0x040fe400078ec0ff */
[----:B-1----:R-:W-:-:S04]  /*2750*/  LOP3.LUT R3, R0, 0xffff, R5, 0x80, !PT ;  /* 0x0000ffff00037812 */ /* 0x002fc800078e8005 */
[----:B------:R-:W-:-:S13]  /*2760*/  ISETP.NE.AND P0, PT, R3, R2, PT ;  /* 0x000000020300720c */ /* 0x000fda0003f05270 */
[----:B------:R-:W-:Y:S05]  /*2770*/  @P0 BRA `(.L_x_64) ;  /* 0x0000000000500947 */ /* 0x000fea0003800000 */
[----:B------:R-:W-:Y:S02]  /*2780*/  SHF.R.U32.HI R5, RZ, 0x10, R5 ;  /* 0x00000010ff057819 */ /* 0x000fe40000011605 */
[----:B------:R-:W-:-:S04]  /*2790*/  SHF.R.U32.HI R2, RZ, 0x10, R0 ;  /* 0x00000010ff027819 */ /* 0x000fc80000011600 */
[----:B------:R-:W-:-:S04]  /*27a0*/  LOP3.LUT R5, R5, R2, RZ, 0xc0, !PT ;  /* 0x0000000205057212 */ /* 0x000fc800078ec0ff */
[----:B------:R-:W-:-:S13]  /*27b0*/  ISETP.NE.AND P0, PT, R5, R2, PT ;  /* 0x000000020500720c */ /* 0x000fda0003f05270 */
[----:B------:R-:W-:Y:S05]  /*27c0*/  @P0 BRA `(.L_x_65) ;  /* 0x0000000000300947 */ /* 0x000fea0003800000 */
[----:B------:R-:W-:Y:S01]  /*27d0*/  R2UR UR4, R0 ;  /* 0x00000000000472ca */ /* 0x000fe200000e0000 */
[----:B------:R-:W-:Y:S01]  /*27e0*/  VOTEU.ANY UR5, UPT, PT ;  /* 0x0000000000057886 */ /* 0x000fe200038e0100 */
[----:B------:R-:W1:Y:S01]  /*27f0*/  S2R R0, SR_LANEID ;  /* 0x0000000000007919 */ /* 0x000e620000000000 */
[----:B------:R-:W-:-:S10]  /*2800*/  UFLO.U32 UR5, UR5 ;  /* 0x00000005000572bd */ /* 0x000fd400080e0000 */
[----:B------:R-:W-:-:S06]  /*2810*/  ULOP3.LUT UR4, URZ, UR4, URZ, 0x33, !UPT ;  /* 0x00000004ff047292 */ /* 0x000fcc000f8e33ff */
[----:B------:R-:W-:-:S04]  /*2820*/  IMAD.U32 R2, RZ, RZ, UR4 ;  /* 0x00000004ff027e24 */ /* 0x000fc8000f8e00ff */
[----:B------:R-:W2:Y:S02]  /*2830*/  REDUX UR7, R2 ;  /* 0x00000000020773c4 */ /* 0x000ea40000000000 */
[----:B------:R3:W-:Y:S01]  /*2840*/  UTCATOMSWS.AND URZ, UR4 ;  /* 0x0000000400ff79e3 */ /* 0x0007e20008000000 */
[----:B-1----:R-:W-:Y:S01]  /*2850*/  ISETP.EQ.U32.AND P0, PT, R0, UR5, PT ;  /* 0x0000000500007c0c */ /* 0x002fe2000bf02070 */
[----:B--2---:R-:W-:-:S12]  /*2860*/  IMAD.U32 R0, RZ, RZ, UR7 ;  /* 0x00000007ff007e24 */ /* 0x004fd8000f8e00ff */
[----:B------:R3:W-:Y:S01]  /*2870*/  @P0 ATOMS.AND RZ, [UR6], R0 ;  /* 0x00000000ffff098c */ /* 0x0007e2000a800006 */
[----:B------:R-:W-:Y:S05]  /*2880*/  BRA `(.L_x_63) ;  /* 0x0000000000147947 */ /* 0x000fea0003800000 */
.L_x_65:
[----:B------:R-:W-:-:S07]  /*2890*/  MOV R2, 0x28b0 ;  /* 0x000028b000027802 */ /* 0x000fce0000000f00 */
[----:B------:R-:W-:Y:S05]  /*28a0*/  CALL.REL.NOINC `($__internal_0_$__cuda_sm10x_tcgen05_guardrail_trap_col_being_dealloced_not_returned_by_alloc) ;  /* 0x0000000000447944 */ /* 0x000fea0003c00000 */
[----:B------:R-:W-:Y:S05]  /*28b0*/  BRA `(.L_x_63) ;  /* 0x0000000000087947 */ /* 0x000fea0003800000 */
.L_x_64:
[----:B------:R-:W-:-:S07]  /*28c0*/  MOV R2, 0x28e0 ;  /* 0x000028e000027802 */ /* 0x000fce0000000f00 */
[----:B------:R-:W-:Y:S05]  /*28d0*/  CALL.REL.NOINC `($__internal_2_$__cuda_sm10x_tcgen05_guardrail_trap_unallocated_columns_being_dealloced) ;  /* 0x0000000000507944 */ /* 0x000fea0003c00000 */
.L_x_63:
[----:B------:R-:W-:Y:S01]  /*28e0*/  NOP ;  /* 0x0000000000007918 */ /* 0x000fe20000000000 */
[----:B---3--:R-:W-:Y:S05]  /*28f0*/  EXIT ;  /* 0x000000000000794d */ /* 0x008fea0003800000 */
.L_x_54:
[----:B------:R-:W1:Y:S02]  /*2900*/  SYNCS.PHASECHK.TRANS64.TRYWAIT P0, [UR10+0xc000], RZ ;  /* 0x00c000ffff0075a7 */ /* 0x000e64000800110a */
[----:B-1----:R-:W-:Y:S05]  /*2910*/  @!P0 BRA `(.L_x_54) ;  /* 0xfffffffc00f88947 */ /* 0x002fea000383ffff */
[----:B------:R-:W-:Y:S05]  /*2920*/  BRA `(.L_x_66) ;  /* 0xfffffff000307947 */ /* 0x000fea000383ffff */
.L_x_56:
[----:B------:R-:W1:Y:S02]  /*2930*/  SYNCS.PHASECHK.TRANS64.TRYWAIT P1, [UR10+0xc010], RZ ;  /* 0x00c010ffff0075a7 */ /* 0x000e64000802110a */
[----:B-1----:R-:W-:Y:S05]  /*2940*/  @!P1 BRA `(.L_x_56) ;  /* 0xfffffffc00f89947 */ /* 0x002fea000383ffff */
[----:B------:R-:W-:Y:S05]  /*2950*/  BRA `(.L_x_67) ;  /* 0xfffffff0008c7947 */ /* 0x000fea000383ffff */
.L_x_57:
[----:B------:R-:W2:Y:S02]  /*2960*/  SYNCS.PHASECHK.TRANS64.TRYWAIT P0, [UR10+0xc000], R3 ;  /* 0x00c00003ff0075a7 */ /* 0x000ea4000800110a */
[----:B--2---:R-:W-:Y:S05]  /*2970*/  @!P0 BRA `(.L_x_57) ;  /* 0xfffffffc00f88947 */ /* 0x004fea000383ffff */
[----:B------:R-:W-:Y:S05]  /*2980*/  BRA `(.L_x_68) ;  /* 0xfffffff400047947 */ /* 0x000fea000383ffff */
.L_x_59:
[----:B------:R-:W4:Y:S02]  /*2990*/  SYNCS.PHASECHK.TRANS64.TRYWAIT P0, [UR10+0xc010], R3 ;  /* 0x00c01003ff0075a7 */ /* 0x000f24000800110a */
[----:B----4-:R-:W-:Y:S05]  /*29a0*/  @!P0 BRA `(.L_x_59) ;  /* 0xfffffffc00f88947 */ /* 0x010fea000383ffff */
[----:B------:R-:W-:Y:S05]  /*29b0*/  BRA `(.L_x_69) ;  /* 0xfffffff400547947 */ /* 0x000fea000383ffff */
        .weak           $__internal_0_$__cuda_sm10x_tcgen05_guardrail_trap_col_being_dealloced_not_returned_by_alloc
        .type           $__internal_0_$__cuda_sm10x_tcgen05_guardrail_trap_col_being_dealloced_not_returned_by_alloc,@function
        .size           $__internal_0_$__cuda_sm10x_tcgen05_guardrail_trap_col_being_dealloced_not_returned_by_alloc,($__internal_1_$__cuda_sm10x_tcgen05_guardrail_trap_phase_invalid_during_alloc - $__internal_0_$__cuda_sm10x_tcgen05_guardrail_trap_col_being_dealloced_not_returned_by_alloc)
$__internal_0_$__cuda_sm10x_tcgen05_guardrail_trap_col_being_dealloced_not_returned_by_alloc:
[----:B------:R-:W-:Y:S05]  /*29c0*/  BPT.TRAP 0x1 ;  /* 0x000000040000795c */ /* 0x000fea0000300000 */
[----:B------:R-:W-:-:S04]  /*29d0*/  IMAD.MOV.U32 R3, RZ, RZ, 0x0 ;  /* 0x00000000ff037424 */ /* 0x000fc800078e00ff */
[----:B------:R-:W-:Y:S05]  /*29e0*/  RET.REL.NODEC R2 `(gluon_tcgen05) ;  /* 0xffffffd402847950 */ /* 0x000fea0003c3ffff */
        .weak           $__internal_1_$__cuda_sm10x_tcgen05_guardrail_trap_phase_invalid_during_alloc
        .type           $__internal_1_$__cuda_sm10x_tcgen05_guardrail_trap_phase_invalid_during_alloc,@function
        .size           $__internal_1_$__cuda_sm10x_tcgen05_guardrail_trap_phase_invalid_during_alloc,($__internal_2_$__cuda_sm10x_tcgen05_guardrail_trap_unallocated_columns_being_dealloced - $__internal_1_$__cuda_sm10x_tcgen05_guardrail_trap_phase_invalid_during_alloc)
$__internal_1_$__cuda_sm10x_tcgen05_guardrail_trap_phase_invalid_during_alloc:
[----:B------:R-:W-:Y:S05]  /*29f0*/  BPT.TRAP 0x1 ;  /* 0x000000040000795c */ /* 0x000fea0000300000 */
[----:B------:R-:W-:-:S04]  /*2a00*/  IMAD.MOV.U32 R3, RZ, RZ, 0x0 ;  /* 0x00000000ff037424 */ /* 0x000fc800078e00ff */
[----:B------:R-:W-:Y:S05]  /*2a10*/  RET.REL.NODEC R2 `(gluon_tcgen05) ;  /* 0xffffffd402787950 */ /* 0x000fea0003c3ffff */
        .weak           $__internal_2_$__cuda_sm10x_tcgen05_guardrail_trap_unallocated_columns_being_dealloced
        .type           $__internal_2_$__cuda_sm10x_tcgen05_guardrail_trap_unallocated_columns_being_dealloced,@function
        .size           $__internal_2_$__cuda_sm10x_tcgen05_guardrail_trap_unallocated_columns_being_dealloced,(.L_x_73 - $__internal_2_$__cuda_sm10x_tcgen05_guardrail_trap_unallocated_columns_being_dealloced)
$__internal_2_$__cuda_sm10x_tcgen05_guardrail_trap_unallocated_columns_being_dealloced:
[----:B------:R-:W-:Y:S05]  /*2a20*/  BPT.TRAP 0x1 ;  /* 0x000000040000795c */ /* 0x000fea0000300000 */
[----:B------:R-:W-:-:S04]  /*2a30*/  IMAD.MOV.U32 R3, RZ, RZ, 0x0 ;  /* 0x00000000ff037424 */ /* 0x000fc800078e00ff */
[----:B------:R-:W-:Y:S05]  /*2a40*/  RET.REL.NODEC R2 `(gluon_tcgen05) ;  /* 0xffffffd4026c7950 */ /* 0x000fea0003c3ffff */
.L_x_70:
[----:B------:R-:W-:-:S00]  /*2a50*/  BRA `(.L_x_70) ;  /* 0xfffffffc00fc7947 */ /* 0x000fc0000383ffff */
[----:B------:R-:W-:-:S00]  /*2a60*/  NOP ;  /* 0x0000000000007918 */ /* 0x000fc00000000000 */
        /* <DEDUP_REMOVED lines=9> */
.L_x_73:


//--------------------- .nv.shared.gluon_tcgen05  --------------------------
	.section	.nv.shared.gluon_tcgen05,"aw",@nobits
	.sectionflags	@""
	.align	16
	.zero		1024


//--------------------- .nv.shared.reserved.0     --------------------------
	.section	.nv.shared.reserved.0,"aw",@nobits
	.align	8
	.weak		__nv_reservedSMEM_offset_0_alias
	.size		__nv_reservedSMEM_offset_0_alias, 0, 64
	.other		__nv_reservedSMEM_offset_0_alias,@"STO_CUDA_RESERVED_SHARED STV_DEFAULT"
__nv_reservedSMEM_offset_0_alias:
	.zero		0
.nv.shared.reserved.0:
	.zero		64
	.weak		__nv_reservedSMEM_allocation_phase
	.type		__nv_reservedSMEM_allocation_phase,@object
	.size		__nv_reservedSMEM_allocation_phase,(.L_0 - __nv_reservedSMEM_allocation_phase)
__nv_reservedSMEM_allocation_phase:
	.zero		1
.L_0:
	.zero		7
	.weak		__nv_reservedSMEM_devtool_atexit_pc
	.type		__nv_reservedSMEM_devtool_atexit_pc,@object
	.size		__nv_reservedSMEM_devtool_atexit_pc,(__nv_reservedSMEM_allocation_mask - __nv_reservedSMEM_devtool_atexit_pc)
__nv_reservedSMEM_devtool_atexit_pc:
	.zero		8
	.weak		__nv_reservedSMEM_allocation_mask
	.type		__nv_reservedSMEM_allocation_mask,@object
	.size		__nv_reservedSMEM_allocation_mask,(.L_2 - __nv_reservedSMEM_allocation_mask)
__nv_reservedSMEM_allocation_mask:
	.zero		4
.L_2:


//--------------------- .nv.constant0.gluon_tcgen05 --------------------------
	.section	.nv.constant0.gluon_tcgen05,"a",@progbits
	.sectionflags	@""
	.align	4
.nv.constant0.gluon_tcgen05:
	.zero		976


//--------------------- SYMBOLS --------------------------

	.type		.nv.reservedSmem.offset0,@object
	.size		.nv.reservedSmem.offset0,0x4
	.type		.nv.reservedSmem.cap,@object
	.size		.nv.reservedSmem.cap,0x4
